//
// Generated by NVIDIA NVVM Compiler
//
// Compiler Build ID: CL-36424714
// Cuda compilation tools, release 13.0, V13.0.88
// Based on NVVM 20.0.0
//

.version 9.0
.target sm_100
.address_size 64

	// .globl	_Z18tile_render_kernelPfS_S_S_PiiiiffffiiiiS_ii
.extern .func  (.param .b32 func_retval0) vprintf
(
	.param .b64 vprintf_param_0,
	.param .b64 vprintf_param_1
)
;
// _ZZ18tile_render_kernelPfS_S_S_PiiiiffffiiiiS_iiE11local_image has been demoted
// _ZZ18tile_render_kernelPfS_S_S_PiiiiffffiiiiS_iiE6kernel has been demoted
.global .align 1 .b8 $str[7] = {37, 102, 32, 37, 102, 10};
.global .align 1 .b8 $str$1[17] = {37, 100, 32, 37, 100, 32, 37, 100, 32, 37, 100, 32, 37, 102, 32, 32};
.global .align 1 .b8 $str$2[2] = {10};

.visible .entry _Z18tile_render_kernelPfS_S_S_PiiiiffffiiiiS_ii(
	.param .u64 .ptr .align 1 _Z18tile_render_kernelPfS_S_S_PiiiiffffiiiiS_ii_param_0,
	.param .u64 .ptr .align 1 _Z18tile_render_kernelPfS_S_S_PiiiiffffiiiiS_ii_param_1,
	.param .u64 .ptr .align 1 _Z18tile_render_kernelPfS_S_S_PiiiiffffiiiiS_ii_param_2,
	.param .u64 .ptr .align 1 _Z18tile_render_kernelPfS_S_S_PiiiiffffiiiiS_ii_param_3,
	.param .u64 .ptr .align 1 _Z18tile_render_kernelPfS_S_S_PiiiiffffiiiiS_ii_param_4,
	.param .u32 _Z18tile_render_kernelPfS_S_S_PiiiiffffiiiiS_ii_param_5,
	.param .u32 _Z18tile_render_kernelPfS_S_S_PiiiiffffiiiiS_ii_param_6,
	.param .u32 _Z18tile_render_kernelPfS_S_S_PiiiiffffiiiiS_ii_param_7,
	.param .f32 _Z18tile_render_kernelPfS_S_S_PiiiiffffiiiiS_ii_param_8,
	.param .f32 _Z18tile_render_kernelPfS_S_S_PiiiiffffiiiiS_ii_param_9,
	.param .f32 _Z18tile_render_kernelPfS_S_S_PiiiiffffiiiiS_ii_param_10,
	.param .f32 _Z18tile_render_kernelPfS_S_S_PiiiiffffiiiiS_ii_param_11,
	.param .u32 _Z18tile_render_kernelPfS_S_S_PiiiiffffiiiiS_ii_param_12,
	.param .u32 _Z18tile_render_kernelPfS_S_S_PiiiiffffiiiiS_ii_param_13,
	.param .u32 _Z18tile_render_kernelPfS_S_S_PiiiiffffiiiiS_ii_param_14,
	.param .u32 _Z18tile_render_kernelPfS_S_S_PiiiiffffiiiiS_ii_param_15,
	.param .u64 .ptr .align 1 _Z18tile_render_kernelPfS_S_S_PiiiiffffiiiiS_ii_param_16,
	.param .u32 _Z18tile_render_kernelPfS_S_S_PiiiiffffiiiiS_ii_param_17,
	.param .u32 _Z18tile_render_kernelPfS_S_S_PiiiiffffiiiiS_ii_param_18
)
{
	.local .align 8 .b8 	__local_depot0[24];
	.reg .b64 	%SP;
	.reg .b64 	%SPL;
	.reg .pred 	%p<106>;
	.reg .b16 	%rs<3>;
	.reg .b32 	%r<288>;
	.reg .b32 	%f<279>;
	.reg .b64 	%rd<55>;
	.reg .b64 	%fd<39>;
	// demoted variable
	.shared .align 4 .b8 _ZZ18tile_render_kernelPfS_S_S_PiiiiffffiiiiS_iiE11local_image[40000];
	// demoted variable
	.shared .align 4 .b8 _ZZ18tile_render_kernelPfS_S_S_PiiiiffffiiiiS_iiE6kernel[3844];
	mov.u64 	%SPL, __local_depot0;
	cvta.local.u64 	%SP, %SPL;
	ld.param.u64 	%rd9, [_Z18tile_render_kernelPfS_S_S_PiiiiffffiiiiS_ii_param_0];
	ld.param.u64 	%rd10, [_Z18tile_render_kernelPfS_S_S_PiiiiffffiiiiS_ii_param_1];
	ld.param.u64 	%rd12, [_Z18tile_render_kernelPfS_S_S_PiiiiffffiiiiS_ii_param_3];
	ld.param.u64 	%rd13, [_Z18tile_render_kernelPfS_S_S_PiiiiffffiiiiS_ii_param_4];
	ld.param.u32 	%r66, [_Z18tile_render_kernelPfS_S_S_PiiiiffffiiiiS_ii_param_5];
	ld.param.u32 	%r67, [_Z18tile_render_kernelPfS_S_S_PiiiiffffiiiiS_ii_param_6];
	ld.param.u32 	%r68, [_Z18tile_render_kernelPfS_S_S_PiiiiffffiiiiS_ii_param_7];
	ld.param.f32 	%f33, [_Z18tile_render_kernelPfS_S_S_PiiiiffffiiiiS_ii_param_8];
	ld.param.f32 	%f35, [_Z18tile_render_kernelPfS_S_S_PiiiiffffiiiiS_ii_param_9];
	ld.param.f32 	%f34, [_Z18tile_render_kernelPfS_S_S_PiiiiffffiiiiS_ii_param_10];
	ld.param.f32 	%f36, [_Z18tile_render_kernelPfS_S_S_PiiiiffffiiiiS_ii_param_11];
	ld.param.u32 	%r69, [_Z18tile_render_kernelPfS_S_S_PiiiiffffiiiiS_ii_param_12];
	ld.param.u32 	%r70, [_Z18tile_render_kernelPfS_S_S_PiiiiffffiiiiS_ii_param_13];
	ld.param.u32 	%r71, [_Z18tile_render_kernelPfS_S_S_PiiiiffffiiiiS_ii_param_14];
	ld.param.u32 	%r72, [_Z18tile_render_kernelPfS_S_S_PiiiiffffiiiiS_ii_param_15];
	add.u64 	%rd1, %SPL, 0;
	mov.u32 	%r1, %ntid.x;
	mov.u32 	%r2, %tid.x;
	sub.s32 	%r3, %r70, %r69;
	add.s32 	%r4, %r3, 1;
	sub.s32 	%r5, %r72, %r71;
	add.s32 	%r73, %r5, 1;
	sub.f32 	%f37, %f35, %f33;
	cvt.rn.f32.s32 	%f38, %r4;
	div.rn.f32 	%f1, %f37, %f38;
	sub.f32 	%f39, %f36, %f34;
	cvt.rn.f32.s32 	%f40, %r73;
	div.rn.f32 	%f2, %f39, %f40;
	or.b32  	%r74, %r67, 1;
	max.s32 	%r272, %r74, 1;
	or.b32  	%r75, %r68, 1;
	add.s32 	%r7, %r75, 2;
	setp.ge.s32 	%p2, %r272, %r7;
	@%p2 bra 	$L__BB0_83;
	mov.b32 	%f41, %r1;
	mov.f32 	%f42, 0f000003C1;
	div.rn.f32 	%f3, %f42, %f41;
	cvt.u16.u32 	%rs1, %r2;
	mul.hi.u16 	%rs2, %rs1, 2115;
	cvt.u32.u16 	%r77, %rs2;
	mad.lo.s32 	%r78, %r77, -31, %r2;
	add.s32 	%r79, %r77, -15;
	cvt.rn.f32.s32 	%f43, %r79;
	mul.f32 	%f44, %f1, %f43;
	add.s32 	%r80, %r78, -15;
	cvt.rn.f32.s32 	%f45, %r80;
	mul.f32 	%f46, %f2, %f45;
	mul.f32 	%f47, %f46, %f46;
	fma.rn.f32 	%f4, %f44, %f44, %f47;
	mad.lo.s32 	%r81, %r78, 31, %r77;
	shl.b32 	%r82, %r81, 2;
	mov.u32 	%r83, _ZZ18tile_render_kernelPfS_S_S_PiiiiffffiiiiS_iiE6kernel;
	add.s32 	%r8, %r83, %r82;
	cvt.rmi.s32.f32 	%r84, %f3;
	mul.lo.s32 	%r9, %r84, %r2;
	add.s32 	%r10, %r1, -1;
	setp.eq.s32 	%p3, %r2, %r10;
	add.s32 	%r85, %r9, %r84;
	selp.b32 	%r11, 960, %r85, %p3;
	cvt.f64.f32 	%fd2, %f1;
	mul.f64 	%fd1, %fd2, 0d3FE0000000000000;
	shl.b32 	%r86, %r2, 2;
	add.s32 	%r12, %r83, %r86;
	cvta.to.global.u64 	%rd2, %rd12;
	cvta.to.global.u64 	%rd3, %rd13;
	cvta.to.global.u64 	%rd4, %rd9;
	cvta.to.global.u64 	%rd5, %rd10;
	mov.b32 	%r285, 0;
	mov.u64 	%rd25, $str;
	sqrt.rn.f32 	%f48, %f4;
$L__BB0_2:
	setp.leu.f32 	%p4, %f3, 0f3F800000;
	@%p4 bra 	$L__BB0_12;
	setp.ge.s32 	%p6, %r9, %r11;
	@%p6 bra 	$L__BB0_14;
	sub.s32 	%r87, %r9, %r11;
	setp.gt.u32 	%p7, %r87, -4;
	mov.u32 	%r276, %r9;
	@%p7 bra 	$L__BB0_7;
	mov.b32 	%r275, 0;
	mov.u32 	%r276, %r9;
$L__BB0_6:
	.pragma "nounroll";
	mul.hi.s32 	%r89, %r276, -2078209981;
	add.s32 	%r90, %r89, %r276;
	shr.u32 	%r91, %r90, 31;
	shr.s32 	%r92, %r90, 4;
	add.s32 	%r93, %r92, %r91;
	mad.lo.s32 	%r94, %r93, -31, %r276;
	add.s32 	%r95, %r93, -15;
	cvt.rn.f32.s32 	%f49, %r95;
	mul.f32 	%f50, %f1, %f49;
	add.s32 	%r96, %r94, -15;
	cvt.rn.f32.s32 	%f51, %r96;
	mul.f32 	%f52, %f2, %f51;
	mul.f32 	%f53, %f52, %f52;
	fma.rn.f32 	%f54, %f50, %f50, %f53;
	sqrt.rn.f32 	%f55, %f54;
	mad.lo.s32 	%r97, %r94, 31, %r93;
	shl.b32 	%r98, %r97, 2;
	mov.u32 	%r99, _ZZ18tile_render_kernelPfS_S_S_PiiiiffffiiiiS_iiE6kernel;
	add.s32 	%r100, %r99, %r98;
	st.shared.f32 	[%r100], %f55;
	add.s32 	%r101, %r276, 1;
	mul.hi.s32 	%r102, %r101, -2078209981;
	add.s32 	%r103, %r102, %r101;
	shr.u32 	%r104, %r103, 31;
	shr.s32 	%r105, %r103, 4;
	add.s32 	%r106, %r105, %r104;
	mad.lo.s32 	%r107, %r106, -31, %r101;
	add.s32 	%r108, %r106, -15;
	cvt.rn.f32.s32 	%f56, %r108;
	mul.f32 	%f57, %f1, %f56;
	add.s32 	%r109, %r107, -15;
	cvt.rn.f32.s32 	%f58, %r109;
	mul.f32 	%f59, %f2, %f58;
	mul.f32 	%f60, %f59, %f59;
	fma.rn.f32 	%f61, %f57, %f57, %f60;
	sqrt.rn.f32 	%f62, %f61;
	mad.lo.s32 	%r110, %r107, 31, %r106;
	shl.b32 	%r111, %r110, 2;
	add.s32 	%r112, %r99, %r111;
	st.shared.f32 	[%r112], %f62;
	add.s32 	%r113, %r276, 2;
	mul.hi.s32 	%r114, %r113, -2078209981;
	add.s32 	%r115, %r114, %r113;
	shr.u32 	%r116, %r115, 31;
	shr.s32 	%r117, %r115, 4;
	add.s32 	%r118, %r117, %r116;
	mad.lo.s32 	%r119, %r118, -31, %r113;
	add.s32 	%r120, %r118, -15;
	cvt.rn.f32.s32 	%f63, %r120;
	mul.f32 	%f64, %f1, %f63;
	add.s32 	%r121, %r119, -15;
	cvt.rn.f32.s32 	%f65, %r121;
	mul.f32 	%f66, %f2, %f65;
	mul.f32 	%f67, %f66, %f66;
	fma.rn.f32 	%f68, %f64, %f64, %f67;
	sqrt.rn.f32 	%f69, %f68;
	mad.lo.s32 	%r122, %r119, 31, %r118;
	shl.b32 	%r123, %r122, 2;
	add.s32 	%r124, %r99, %r123;
	st.shared.f32 	[%r124], %f69;
	add.s32 	%r125, %r276, 3;
	mul.hi.s32 	%r126, %r125, -2078209981;
	add.s32 	%r127, %r126, %r125;
	shr.u32 	%r128, %r127, 31;
	shr.s32 	%r129, %r127, 4;
	add.s32 	%r130, %r129, %r128;
	mad.lo.s32 	%r131, %r130, -31, %r125;
	add.s32 	%r132, %r130, -15;
	cvt.rn.f32.s32 	%f70, %r132;
	mul.f32 	%f71, %f1, %f70;
	add.s32 	%r133, %r131, -15;
	cvt.rn.f32.s32 	%f72, %r133;
	mul.f32 	%f73, %f2, %f72;
	mul.f32 	%f74, %f73, %f73;
	fma.rn.f32 	%f75, %f71, %f71, %f74;
	sqrt.rn.f32 	%f76, %f75;
	mad.lo.s32 	%r134, %r131, 31, %r130;
	shl.b32 	%r135, %r134, 2;
	add.s32 	%r136, %r99, %r135;
	st.shared.f32 	[%r136], %f76;
	add.s32 	%r276, %r276, 4;
	add.s32 	%r275, %r275, 4;
	sub.s32 	%r137, %r11, %r9;
	and.b32  	%r138, %r137, -4;
	setp.eq.s32 	%p8, %r275, %r138;
	@%p8 bra 	$L__BB0_7;
	bra.uni 	$L__BB0_6;
$L__BB0_7:
	sub.s32 	%r140, %r11, %r9;
	and.b32  	%r139, %r140, 3;
	setp.eq.s32 	%p9, %r139, 0;
	@%p9 bra 	$L__BB0_14;
	setp.eq.s32 	%p10, %r139, 1;
	@%p10 bra 	$L__BB0_10;
	mul.hi.s32 	%r141, %r276, -2078209981;
	add.s32 	%r142, %r141, %r276;
	shr.u32 	%r143, %r142, 31;
	shr.s32 	%r144, %r142, 4;
	add.s32 	%r145, %r144, %r143;
	mad.lo.s32 	%r146, %r145, -31, %r276;
	add.s32 	%r147, %r145, -15;
	cvt.rn.f32.s32 	%f77, %r147;
	mul.f32 	%f78, %f1, %f77;
	add.s32 	%r148, %r146, -15;
	cvt.rn.f32.s32 	%f79, %r148;
	mul.f32 	%f80, %f2, %f79;
	mul.f32 	%f81, %f80, %f80;
	fma.rn.f32 	%f82, %f78, %f78, %f81;
	sqrt.rn.f32 	%f83, %f82;
	mad.lo.s32 	%r149, %r146, 31, %r145;
	shl.b32 	%r150, %r149, 2;
	mov.u32 	%r151, _ZZ18tile_render_kernelPfS_S_S_PiiiiffffiiiiS_iiE6kernel;
	add.s32 	%r152, %r151, %r150;
	st.shared.f32 	[%r152], %f83;
	add.s32 	%r153, %r276, 1;
	mul.hi.s32 	%r154, %r153, -2078209981;
	add.s32 	%r155, %r154, %r153;
	shr.u32 	%r156, %r155, 31;
	shr.s32 	%r157, %r155, 4;
	add.s32 	%r158, %r157, %r156;
	mad.lo.s32 	%r159, %r158, -31, %r153;
	add.s32 	%r160, %r158, -15;
	cvt.rn.f32.s32 	%f84, %r160;
	mul.f32 	%f85, %f1, %f84;
	add.s32 	%r161, %r159, -15;
	cvt.rn.f32.s32 	%f86, %r161;
	mul.f32 	%f87, %f2, %f86;
	mul.f32 	%f88, %f87, %f87;
	fma.rn.f32 	%f89, %f85, %f85, %f88;
	sqrt.rn.f32 	%f90, %f89;
	mad.lo.s32 	%r162, %r159, 31, %r158;
	shl.b32 	%r163, %r162, 2;
	add.s32 	%r164, %r151, %r163;
	st.shared.f32 	[%r164], %f90;
	add.s32 	%r276, %r276, 2;
$L__BB0_10:
	and.b32  	%r166, %r140, 1;
	setp.eq.b32 	%p11, %r166, 1;
	not.pred 	%p12, %p11;
	@%p12 bra 	$L__BB0_14;
	mul.hi.s32 	%r167, %r276, -2078209981;
	add.s32 	%r168, %r167, %r276;
	shr.u32 	%r169, %r168, 31;
	shr.s32 	%r170, %r168, 4;
	add.s32 	%r171, %r170, %r169;
	mad.lo.s32 	%r172, %r171, -31, %r276;
	add.s32 	%r173, %r171, -15;
	cvt.rn.f32.s32 	%f91, %r173;
	mul.f32 	%f92, %f1, %f91;
	add.s32 	%r174, %r172, -15;
	cvt.rn.f32.s32 	%f93, %r174;
	mul.f32 	%f94, %f2, %f93;
	mul.f32 	%f95, %f94, %f94;
	fma.rn.f32 	%f96, %f92, %f92, %f95;
	sqrt.rn.f32 	%f97, %f96;
	mad.lo.s32 	%r175, %r172, 31, %r171;
	shl.b32 	%r176, %r175, 2;
	mov.u32 	%r177, _ZZ18tile_render_kernelPfS_S_S_PiiiiffffiiiiS_iiE6kernel;
	add.s32 	%r178, %r177, %r176;
	st.shared.f32 	[%r178], %f97;
	bra.uni 	$L__BB0_14;
$L__BB0_12:
	setp.gt.u32 	%p5, %r2, 960;
	@%p5 bra 	$L__BB0_14;
	st.shared.f32 	[%r8], %f48;
$L__BB0_14:
	cvt.rn.f64.u32 	%fd3, %r272;
	mul.f64 	%fd4, %fd3, 0d3FE0000000000000;
	cvt.rn.f32.f64 	%f98, %fd4;
	cvt.rmi.f32.f32 	%f99, %f98;
	mul.f32 	%f100, %f1, %f99;
	cvt.f64.f32 	%fd5, %f100;
	setp.gt.f64 	%p13, %fd1, %fd5;
	mul.f32 	%f101, %f1, 0f3F000000;
	selp.f32 	%f5, %f101, %f100, %p13;
	setp.ge.s32 	%p14, %r285, %r66;
	mov.u32 	%r279, %r285;
	@%p14 bra 	$L__BB0_18;
	mov.u32 	%r278, %r285;
$L__BB0_16:
	mul.wide.s32 	%rd16, %r278, 4;
	add.s64 	%rd17, %rd2, %rd16;
	ld.global.f32 	%f102, [%rd17];
	add.f32 	%f103, %f102, %f102;
	setp.geu.f32 	%p15, %f103, %f5;
	mov.u32 	%r279, %r278;
	@%p15 bra 	$L__BB0_18;
	add.s32 	%r278, %r278, 1;
	setp.ne.s32 	%p16, %r278, %r66;
	mov.u32 	%r279, %r66;
	@%p16 bra 	$L__BB0_16;
$L__BB0_18:
	sub.s32 	%r25, %r279, %r285;
	setp.lt.s32 	%p17, %r25, 1;
	@%p17 bra 	$L__BB0_82;
	setp.leu.f32 	%p18, %f3, 0f3F800000;
	@%p18 bra 	$L__BB0_34;
	setp.ge.s32 	%p32, %r9, %r11;
	@%p32 bra 	$L__BB0_46;
	mov.u32 	%r280, %r9;
$L__BB0_22:
	shl.b32 	%r189, %r280, 2;
	mov.u32 	%r190, _ZZ18tile_render_kernelPfS_S_S_PiiiiffffiiiiS_iiE6kernel;
	add.s32 	%r27, %r190, %r189;
	ld.shared.f32 	%f166, [%r27];
	div.rn.f32 	%f6, %f166, %f5;
	mov.b32 	%r191, 0;
	st.shared.u32 	[%r27], %r191;
	setp.geu.f32 	%p33, %f6, 0f3F800000;
	@%p33 bra 	$L__BB0_24;
	mul.f32 	%f225, %f6, %f6;
	cvt.f64.f32 	%fd21, %f225;
	fma.rn.f64 	%fd22, %fd21, 0dBFF8000000000000, 0d3FF0000000000000;
	mul.f32 	%f226, %f6, %f225;
	cvt.f64.f32 	%fd23, %f226;
	fma.rn.f64 	%fd24, %fd23, 0d3FE8000000000000, %fd22;
	div.rn.f64 	%fd25, %fd24, 0d400921FB60000000;
	cvt.rn.f32.f64 	%f227, %fd25;
	st.shared.f32 	[%r27], %f227;
	bra.uni 	$L__BB0_33;
$L__BB0_24:
	setp.gtu.f32 	%p34, %f6, 0f40000000;
	@%p34 bra 	$L__BB0_33;
	mov.f32 	%f168, 0f40000000;
	sub.f32 	%f7, %f168, %f6;
	abs.f32 	%f8, %f7;
	setp.lt.f32 	%p35, %f8, 0f00800000;
	mul.f32 	%f169, %f8, 0f4B800000;
	selp.f32 	%f170, %f169, %f8, %p35;
	selp.f32 	%f171, 0fC1C00000, 0f00000000, %p35;
	mov.b32 	%r192, %f170;
	add.s32 	%r193, %r192, -1060439283;
	and.b32  	%r194, %r193, -8388608;
	sub.s32 	%r195, %r192, %r194;
	mov.b32 	%f172, %r195;
	cvt.rn.f32.s32 	%f173, %r194;
	fma.rn.f32 	%f174, %f173, 0f34000000, %f171;
	add.f32 	%f175, %f172, 0fBF800000;
	add.f32 	%f176, %f172, 0f3F800000;
	rcp.approx.ftz.f32 	%f177, %f176;
	add.f32 	%f178, %f175, %f175;
	mul.f32 	%f179, %f178, %f177;
	mul.f32 	%f180, %f179, %f179;
	sub.f32 	%f181, %f175, %f179;
	add.f32 	%f182, %f181, %f181;
	neg.f32 	%f183, %f179;
	fma.rn.f32 	%f184, %f183, %f175, %f182;
	mul.rn.f32 	%f185, %f177, %f184;
	fma.rn.f32 	%f186, %f180, 0f3A2C32E4, 0f3B52E7DB;
	fma.rn.f32 	%f187, %f186, %f180, 0f3C93BB73;
	fma.rn.f32 	%f188, %f187, %f180, 0f3DF6384F;
	mul.rn.f32 	%f189, %f188, %f180;
	fma.rn.f32 	%f190, %f179, 0f3FB8AA3B, %f174;
	sub.f32 	%f191, %f174, %f190;
	fma.rn.f32 	%f192, %f179, 0f3FB8AA3B, %f191;
	fma.rn.f32 	%f193, %f185, 0f3FB8AA3B, %f192;
	fma.rn.f32 	%f194, %f179, 0f32A55E34, %f193;
	mul.f32 	%f195, %f189, 0f40400000;
	fma.rn.f32 	%f196, %f195, %f185, %f194;
	fma.rn.f32 	%f197, %f189, %f179, %f196;
	add.rn.f32 	%f198, %f190, %f197;
	neg.f32 	%f199, %f190;
	add.rn.f32 	%f200, %f198, %f199;
	neg.f32 	%f201, %f200;
	add.rn.f32 	%f202, %f197, %f201;
	mov.f32 	%f203, 0f40400000;
	mul.rn.f32 	%f204, %f198, %f203;
	neg.f32 	%f205, %f204;
	fma.rn.f32 	%f206, %f198, 0f40400000, %f205;
	fma.rn.f32 	%f207, %f202, 0f40400000, %f206;
	cvt.rni.f32.f32 	%f208, %f204;
	sub.f32 	%f209, %f204, %f208;
	add.f32 	%f210, %f209, %f207;
	fma.rn.f32 	%f211, %f210, 0f391FCB8E, 0f3AAF85ED;
	fma.rn.f32 	%f212, %f211, %f210, 0f3C1D9856;
	fma.rn.f32 	%f213, %f212, %f210, 0f3D6357BB;
	fma.rn.f32 	%f214, %f213, %f210, 0f3E75FDEC;
	fma.rn.f32 	%f215, %f214, %f210, 0f3F317218;
	fma.rn.f32 	%f216, %f215, %f210, 0f3F800000;
	cvt.rzi.s32.f32 	%r196, %f208;
	setp.gt.f32 	%p36, %f208, 0f00000000;
	selp.b32 	%r197, 0, -2097152000, %p36;
	add.s32 	%r198, %r197, 2130706432;
	mov.b32 	%f217, %r198;
	mul.f32 	%f218, %f216, %f217;
	shl.b32 	%r199, %r196, 23;
	sub.s32 	%r200, %r199, %r197;
	mov.b32 	%f219, %r200;
	mul.f32 	%f220, %f218, %f219;
	abs.f32 	%f221, %f204;
	setp.gt.f32 	%p37, %f221, 0f43180000;
	setp.lt.f32 	%p38, %f204, 0f00000000;
	selp.f32 	%f222, 0f00000000, 0f7F800000, %p38;
	selp.f32 	%f9, %f222, %f220, %p37;
	setp.eq.f32 	%p39, %f7, 0f3F800000;
	mov.f32 	%f277, 0f3F800000;
	@%p39 bra 	$L__BB0_32;
	setp.num.f32 	%p40, %f8, %f8;
	@%p40 bra 	$L__BB0_28;
	mov.f32 	%f223, 0f40400000;
	add.rn.f32 	%f277, %f7, %f223;
	bra.uni 	$L__BB0_32;
$L__BB0_28:
	setp.neu.f32 	%p41, %f7, 0f00000000;
	setp.neu.f32 	%p42, %f8, 0f7F800000;
	and.pred  	%p43, %p41, %p42;
	@%p43 bra 	$L__BB0_30;
	add.f32 	%f277, %f7, %f7;
	bra.uni 	$L__BB0_32;
$L__BB0_30:
	setp.geu.f32 	%p44, %f7, 0f00000000;
	mov.f32 	%f277, %f9;
	@%p44 bra 	$L__BB0_32;
	neg.f32 	%f277, %f9;
$L__BB0_32:
	cvt.f64.f32 	%fd18, %f277;
	mul.f64 	%fd19, %fd18, 0d3FD0000000000000;
	div.rn.f64 	%fd20, %fd19, 0d400921FB60000000;
	cvt.rn.f32.f64 	%f224, %fd20;
	st.shared.f32 	[%r27], %f224;
$L__BB0_33:
	add.s32 	%r280, %r280, 1;
	setp.eq.s32 	%p45, %r280, %r11;
	@%p45 bra 	$L__BB0_46;
	bra.uni 	$L__BB0_22;
$L__BB0_34:
	setp.gt.u32 	%p19, %r2, 960;
	@%p19 bra 	$L__BB0_46;
	ld.shared.f32 	%f104, [%r12];
	cvt.f64.f32 	%fd6, %f104;
	cvt.f64.f32 	%fd7, %f5;
	mul.f64 	%fd8, %fd7, 0d3FE0000000000000;
	div.rn.f64 	%fd9, %fd6, %fd8;
	cvt.rn.f32.f64 	%f14, %fd9;
	mov.b32 	%r179, 0;
	st.shared.u32 	[%r12], %r179;
	setp.geu.f32 	%p20, %f14, 0f3F800000;
	@%p20 bra 	$L__BB0_37;
	mul.f32 	%f163, %f14, %f14;
	cvt.f64.f32 	%fd13, %f163;
	fma.rn.f64 	%fd14, %fd13, 0dBFF8000000000000, 0d3FF0000000000000;
	mul.f32 	%f164, %f163, %f14;
	cvt.f64.f32 	%fd15, %f164;
	fma.rn.f64 	%fd16, %fd15, 0d3FE8000000000000, %fd14;
	div.rn.f64 	%fd17, %fd16, 0d400921FB60000000;
	cvt.rn.f32.f64 	%f165, %fd17;
	st.shared.f32 	[%r12], %f165;
	bra.uni 	$L__BB0_46;
$L__BB0_37:
	setp.gtu.f32 	%p21, %f14, 0f40000000;
	@%p21 bra 	$L__BB0_46;
	mov.f32 	%f106, 0f40000000;
	sub.f32 	%f15, %f106, %f14;
	abs.f32 	%f16, %f15;
	setp.lt.f32 	%p22, %f16, 0f00800000;
	mul.f32 	%f107, %f16, 0f4B800000;
	selp.f32 	%f108, %f107, %f16, %p22;
	selp.f32 	%f109, 0fC1C00000, 0f00000000, %p22;
	mov.b32 	%r180, %f108;
	add.s32 	%r181, %r180, -1060439283;
	and.b32  	%r182, %r181, -8388608;
	sub.s32 	%r183, %r180, %r182;
	mov.b32 	%f110, %r183;
	cvt.rn.f32.s32 	%f111, %r182;
	fma.rn.f32 	%f112, %f111, 0f34000000, %f109;
	add.f32 	%f113, %f110, 0fBF800000;
	add.f32 	%f114, %f110, 0f3F800000;
	rcp.approx.ftz.f32 	%f115, %f114;
	add.f32 	%f116, %f113, %f113;
	mul.f32 	%f117, %f116, %f115;
	mul.f32 	%f118, %f117, %f117;
	sub.f32 	%f119, %f113, %f117;
	add.f32 	%f120, %f119, %f119;
	neg.f32 	%f121, %f117;
	fma.rn.f32 	%f122, %f121, %f113, %f120;
	mul.rn.f32 	%f123, %f115, %f122;
	fma.rn.f32 	%f124, %f118, 0f3A2C32E4, 0f3B52E7DB;
	fma.rn.f32 	%f125, %f124, %f118, 0f3C93BB73;
	fma.rn.f32 	%f126, %f125, %f118, 0f3DF6384F;
	mul.rn.f32 	%f127, %f126, %f118;
	fma.rn.f32 	%f128, %f117, 0f3FB8AA3B, %f112;
	sub.f32 	%f129, %f112, %f128;
	fma.rn.f32 	%f130, %f117, 0f3FB8AA3B, %f129;
	fma.rn.f32 	%f131, %f123, 0f3FB8AA3B, %f130;
	fma.rn.f32 	%f132, %f117, 0f32A55E34, %f131;
	mul.f32 	%f133, %f127, 0f40400000;
	fma.rn.f32 	%f134, %f133, %f123, %f132;
	fma.rn.f32 	%f135, %f127, %f117, %f134;
	add.rn.f32 	%f136, %f128, %f135;
	neg.f32 	%f137, %f128;
	add.rn.f32 	%f138, %f136, %f137;
	neg.f32 	%f139, %f138;
	add.rn.f32 	%f140, %f135, %f139;
	mov.f32 	%f141, 0f40400000;
	mul.rn.f32 	%f142, %f136, %f141;
	neg.f32 	%f143, %f142;
	fma.rn.f32 	%f144, %f136, 0f40400000, %f143;
	fma.rn.f32 	%f145, %f140, 0f40400000, %f144;
	cvt.rni.f32.f32 	%f146, %f142;
	sub.f32 	%f147, %f142, %f146;
	add.f32 	%f148, %f147, %f145;
	fma.rn.f32 	%f149, %f148, 0f391FCB8E, 0f3AAF85ED;
	fma.rn.f32 	%f150, %f149, %f148, 0f3C1D9856;
	fma.rn.f32 	%f151, %f150, %f148, 0f3D6357BB;
	fma.rn.f32 	%f152, %f151, %f148, 0f3E75FDEC;
	fma.rn.f32 	%f153, %f152, %f148, 0f3F317218;
	fma.rn.f32 	%f154, %f153, %f148, 0f3F800000;
	cvt.rzi.s32.f32 	%r184, %f146;
	setp.gt.f32 	%p23, %f146, 0f00000000;
	selp.b32 	%r185, 0, -2097152000, %p23;
	add.s32 	%r186, %r185, 2130706432;
	mov.b32 	%f155, %r186;
	mul.f32 	%f156, %f154, %f155;
	shl.b32 	%r187, %r184, 23;
	sub.s32 	%r188, %r187, %r185;
	mov.b32 	%f157, %r188;
	mul.f32 	%f158, %f156, %f157;
	abs.f32 	%f159, %f142;
	setp.gt.f32 	%p24, %f159, 0f43180000;
	setp.lt.f32 	%p25, %f142, 0f00000000;
	selp.f32 	%f160, 0f00000000, 0f7F800000, %p25;
	selp.f32 	%f17, %f160, %f158, %p24;
	setp.eq.f32 	%p26, %f15, 0f3F800000;
	mov.f32 	%f278, 0f3F800000;
	@%p26 bra 	$L__BB0_45;
	setp.num.f32 	%p27, %f16, %f16;
	@%p27 bra 	$L__BB0_41;
	mov.f32 	%f161, 0f40400000;
	add.rn.f32 	%f278, %f15, %f161;
	bra.uni 	$L__BB0_45;
$L__BB0_41:
	setp.neu.f32 	%p28, %f15, 0f00000000;
	setp.neu.f32 	%p29, %f16, 0f7F800000;
	and.pred  	%p30, %p28, %p29;
	@%p30 bra 	$L__BB0_43;
	add.f32 	%f278, %f15, %f15;
	bra.uni 	$L__BB0_45;
$L__BB0_43:
	setp.geu.f32 	%p31, %f15, 0f00000000;
	mov.f32 	%f278, %f17;
	@%p31 bra 	$L__BB0_45;
	neg.f32 	%f278, %f17;
$L__BB0_45:
	cvt.f64.f32 	%fd10, %f278;
	mul.f64 	%fd11, %fd10, 0d3FD0000000000000;
	div.rn.f64 	%fd12, %fd11, 0d400921FB60000000;
	cvt.rn.f32.f64 	%f162, %fd12;
	st.shared.f32 	[%r12], %f162;
$L__BB0_46:
	setp.eq.s32 	%p46, %r2, %r10;
	rcp.rn.f32 	%f228, %f5;
	cvt.f64.f32 	%fd26, %f228;
	mul.f64 	%fd27, %fd26, 0d4020000000000000;
	mul.f64 	%fd28, %fd27, %fd26;
	mul.f64 	%fd29, %fd28, %fd26;
	cvt.rn.f32.f64 	%f22, %fd29;
	div.u32 	%r201, %r25, %r1;
	mad.lo.s32 	%r281, %r201, %r2, %r285;
	add.s32 	%r202, %r281, %r201;
	selp.b32 	%r30, %r279, %r202, %p46;
	bar.sync 	0;
	setp.ge.s32 	%p47, %r281, %r30;
	mov.u32 	%r285, %r279;
	@%p47 bra 	$L__BB0_82;
	sub.s32 	%r203, 31, %r272;
	shr.u32 	%r204, %r203, 31;
	add.s32 	%r205, %r203, %r204;
	shr.s32 	%r31, %r205, 1;
	sub.s32 	%r32, 31, %r31;
	sub.s32 	%r206, %r32, %r31;
	add.s32 	%r207, %r31, %r31;
	sub.s32 	%r33, 30, %r207;
	and.b32  	%r34, %r206, 3;
	mul.lo.s32 	%r35, %r31, 31;
	add.s32 	%r36, %r31, 1;
	add.s32 	%r37, %r31, 2;
	add.s32 	%r38, %r31, 3;
$L__BB0_48:
	ld.param.u64 	%rd52, [_Z18tile_render_kernelPfS_S_S_PiiiiffffiiiiS_ii_param_2];
	setp.ne.s32 	%p48, %r272, 3;
	mul.wide.s32 	%rd18, %r281, 4;
	add.s64 	%rd19, %rd3, %rd18;
	ld.global.u32 	%r208, [%rd19];
	mul.wide.s32 	%rd20, %r208, 4;
	add.s64 	%rd21, %rd4, %rd20;
	ld.global.f32 	%f23, [%rd21];
	add.s64 	%rd22, %rd5, %rd20;
	ld.global.f32 	%f24, [%rd22];
	cvta.to.global.u64 	%rd23, %rd52;
	add.s64 	%rd24, %rd23, %rd20;
	ld.global.f32 	%f25, [%rd24];
	sub.f32 	%f229, %f24, %f34;
	div.rn.f32 	%f230, %f229, %f2;
	cvt.rmi.s32.f32 	%r209, %f230;
	shr.u32 	%r210, %r272, 1;
	sub.s32 	%r40, %r209, %r210;
	@%p48 bra 	$L__BB0_50;
	cvt.f64.f32 	%fd30, %f23;
	cvt.f64.f32 	%fd31, %f24;
	st.local.f64 	[%rd1], %fd30;
	st.local.f64 	[%rd1+8], %fd31;
	cvta.global.u64 	%rd26, %rd25;
	add.u64 	%rd27, %SP, 0;
	{ // callseq 0, 0
	.param .b64 param0;
	st.param.b64 	[param0], %rd26;
	.param .b64 param1;
	st.param.b64 	[param1], %rd27;
	.param .b32 retval0;
	call.uni (retval0), 
	vprintf, 
	(
	param0, 
	param1
	);
	ld.param.b32 	%r211, [retval0];
	} // callseq 0
$L__BB0_50:
	add.s32 	%r41, %r31, %r40;
	mul.lo.s32 	%r42, %r41, %r4;
	add.s32 	%r43, %r41, 1;
	add.s32 	%r44, %r42, %r4;
	add.s32 	%r45, %r41, 2;
	sub.f32 	%f231, %f23, %f33;
	div.rn.f32 	%f232, %f231, %f1;
	cvt.rmi.s32.f32 	%r213, %f232;
	shr.u32 	%r214, %r272, 1;
	sub.s32 	%r46, %r213, %r214;
	mov.u32 	%r282, %r31;
$L__BB0_51:
	setp.eq.s32 	%p49, %r34, 0;
	add.s32 	%r48, %r282, %r46;
	setp.gt.s32 	%p50, %r48, 0;
	setp.le.s32 	%p51, %r48, %r3;
	and.pred  	%p1, %p50, %p51;
	mov.u32 	%r283, %r31;
	@%p49 bra 	$L__BB0_63;
	setp.gt.s32 	%p52, %r41, %r5;
	setp.lt.s32 	%p53, %r41, 1;
	not.pred 	%p54, %p1;
	or.pred  	%p55, %p54, %p53;
	add.s32 	%r215, %r35, %r282;
	shl.b32 	%r216, %r215, 2;
	mov.u32 	%r217, _ZZ18tile_render_kernelPfS_S_S_PiiiiffffiiiiS_iiE6kernel;
	add.s32 	%r49, %r217, %r216;
	or.pred  	%p56, %p55, %p52;
	@%p56 bra 	$L__BB0_55;
	setp.ne.s32 	%p57, %r272, 3;
	ld.shared.f32 	%f233, [%r49];
	mul.f32 	%f234, %f25, %f233;
	mul.f32 	%f26, %f234, %f22;
	add.s32 	%r218, %r42, %r48;
	shl.b32 	%r219, %r218, 2;
	mov.u32 	%r220, _ZZ18tile_render_kernelPfS_S_S_PiiiiffffiiiiS_iiE11local_image;
	add.s32 	%r221, %r220, %r219;
	ld.shared.f32 	%f235, [%r221];
	add.f32 	%f236, %f235, %f26;
	st.shared.f32 	[%r221], %f236;
	@%p57 bra 	$L__BB0_55;
	cvt.f64.f32 	%fd32, %f26;
	st.local.v2.u32 	[%rd1], {%r282, %r31};
	st.local.v2.u32 	[%rd1+8], {%r48, %r41};
	st.local.f64 	[%rd1+16], %fd32;
	mov.u64 	%rd28, $str$1;
	cvta.global.u64 	%rd29, %rd28;
	add.u64 	%rd30, %SP, 0;
	{ // callseq 1, 0
	.param .b64 param0;
	st.param.b64 	[param0], %rd29;
	.param .b64 param1;
	st.param.b64 	[param1], %rd30;
	.param .b32 retval0;
	call.uni (retval0), 
	vprintf, 
	(
	param0, 
	param1
	);
	ld.param.b32 	%r222, [retval0];
	} // callseq 1
$L__BB0_55:
	setp.eq.s32 	%p58, %r34, 1;
	mov.u32 	%r283, %r36;
	@%p58 bra 	$L__BB0_63;
	setp.gt.s32 	%p59, %r43, %r5;
	setp.gt.u32 	%p60, %r41, 2147483646;
	or.pred  	%p62, %p54, %p60;
	or.pred  	%p63, %p62, %p59;
	@%p63 bra 	$L__BB0_59;
	setp.ne.s32 	%p64, %r272, 3;
	ld.shared.f32 	%f237, [%r49+124];
	mul.f32 	%f238, %f25, %f237;
	mul.f32 	%f27, %f238, %f22;
	add.s32 	%r224, %r44, %r48;
	shl.b32 	%r225, %r224, 2;
	mov.u32 	%r226, _ZZ18tile_render_kernelPfS_S_S_PiiiiffffiiiiS_iiE11local_image;
	add.s32 	%r227, %r226, %r225;
	ld.shared.f32 	%f239, [%r227];
	add.f32 	%f240, %f239, %f27;
	st.shared.f32 	[%r227], %f240;
	@%p64 bra 	$L__BB0_59;
	cvt.f64.f32 	%fd33, %f27;
	st.local.v2.u32 	[%rd1], {%r282, %r36};
	st.local.v2.u32 	[%rd1+8], {%r48, %r43};
	st.local.f64 	[%rd1+16], %fd33;
	mov.u64 	%rd31, $str$1;
	cvta.global.u64 	%rd32, %rd31;
	add.u64 	%rd33, %SP, 0;
	{ // callseq 2, 0
	.param .b64 param0;
	st.param.b64 	[param0], %rd32;
	.param .b64 param1;
	st.param.b64 	[param1], %rd33;
	.param .b32 retval0;
	call.uni (retval0), 
	vprintf, 
	(
	param0, 
	param1
	);
	ld.param.b32 	%r228, [retval0];
	} // callseq 2
$L__BB0_59:
	setp.eq.s32 	%p65, %r34, 2;
	mov.u32 	%r283, %r37;
	@%p65 bra 	$L__BB0_63;
	setp.gt.s32 	%p66, %r45, %r5;
	setp.lt.s32 	%p67, %r45, 1;
	or.pred  	%p69, %p54, %p67;
	or.pred  	%p70, %p69, %p66;
	mov.u32 	%r283, %r38;
	@%p70 bra 	$L__BB0_63;
	ld.shared.f32 	%f241, [%r49+248];
	mul.f32 	%f242, %f25, %f241;
	mul.f32 	%f28, %f242, %f22;
	mad.lo.s32 	%r230, %r45, %r4, %r48;
	shl.b32 	%r231, %r230, 2;
	mov.u32 	%r232, _ZZ18tile_render_kernelPfS_S_S_PiiiiffffiiiiS_iiE11local_image;
	add.s32 	%r233, %r232, %r231;
	ld.shared.f32 	%f243, [%r233];
	add.f32 	%f244, %f243, %f28;
	st.shared.f32 	[%r233], %f244;
	mov.u32 	%r283, %r38;
	@%p48 bra 	$L__BB0_63;
	cvt.f64.f32 	%fd34, %f28;
	st.local.v2.u32 	[%rd1], {%r282, %r37};
	st.local.v2.u32 	[%rd1+8], {%r48, %r45};
	st.local.f64 	[%rd1+16], %fd34;
	mov.u64 	%rd34, $str$1;
	cvta.global.u64 	%rd35, %rd34;
	add.u64 	%rd36, %SP, 0;
	{ // callseq 3, 0
	.param .b64 param0;
	st.param.b64 	[param0], %rd35;
	.param .b64 param1;
	st.param.b64 	[param1], %rd36;
	.param .b32 retval0;
	call.uni (retval0), 
	vprintf, 
	(
	param0, 
	param1
	);
	ld.param.b32 	%r234, [retval0];
	} // callseq 3
	mov.u32 	%r283, %r38;
$L__BB0_63:
	setp.lt.u32 	%p72, %r33, 3;
	@%p72 bra 	$L__BB0_78;
	not.pred 	%p74, %p1;
$L__BB0_65:
	add.s32 	%r52, %r283, %r40;
	setp.lt.s32 	%p73, %r52, 1;
	or.pred  	%p75, %p74, %p73;
	setp.gt.s32 	%p76, %r52, %r5;
	mad.lo.s32 	%r236, %r283, 31, %r282;
	shl.b32 	%r237, %r236, 2;
	mov.u32 	%r238, _ZZ18tile_render_kernelPfS_S_S_PiiiiffffiiiiS_iiE6kernel;
	add.s32 	%r53, %r238, %r237;
	or.pred  	%p77, %p75, %p76;
	@%p77 bra 	$L__BB0_68;
	setp.ne.s32 	%p78, %r272, 3;
	ld.shared.f32 	%f245, [%r53];
	mul.f32 	%f246, %f25, %f245;
	mul.f32 	%f29, %f246, %f22;
	mad.lo.s32 	%r239, %r52, %r4, %r48;
	shl.b32 	%r240, %r239, 2;
	mov.u32 	%r241, _ZZ18tile_render_kernelPfS_S_S_PiiiiffffiiiiS_iiE11local_image;
	add.s32 	%r242, %r241, %r240;
	ld.shared.f32 	%f247, [%r242];
	add.f32 	%f248, %f247, %f29;
	st.shared.f32 	[%r242], %f248;
	@%p78 bra 	$L__BB0_68;
	cvt.f64.f32 	%fd35, %f29;
	st.local.v2.u32 	[%rd1], {%r282, %r283};
	st.local.v2.u32 	[%rd1+8], {%r48, %r52};
	st.local.f64 	[%rd1+16], %fd35;
	mov.u64 	%rd37, $str$1;
	cvta.global.u64 	%rd38, %rd37;
	add.u64 	%rd39, %SP, 0;
	{ // callseq 4, 0
	.param .b64 param0;
	st.param.b64 	[param0], %rd38;
	.param .b64 param1;
	st.param.b64 	[param1], %rd39;
	.param .b32 retval0;
	call.uni (retval0), 
	vprintf, 
	(
	param0, 
	param1
	);
	ld.param.b32 	%r243, [retval0];
	} // callseq 4
$L__BB0_68:
	add.s32 	%r54, %r52, 1;
	setp.gt.u32 	%p79, %r52, 2147483646;
	or.pred  	%p81, %p74, %p79;
	setp.gt.s32 	%p82, %r54, %r5;
	or.pred  	%p83, %p81, %p82;
	@%p83 bra 	$L__BB0_71;
	setp.ne.s32 	%p84, %r272, 3;
	ld.shared.f32 	%f249, [%r53+124];
	mul.f32 	%f250, %f25, %f249;
	mul.f32 	%f30, %f250, %f22;
	mad.lo.s32 	%r245, %r54, %r4, %r48;
	shl.b32 	%r246, %r245, 2;
	mov.u32 	%r247, _ZZ18tile_render_kernelPfS_S_S_PiiiiffffiiiiS_iiE11local_image;
	add.s32 	%r248, %r247, %r246;
	ld.shared.f32 	%f251, [%r248];
	add.f32 	%f252, %f251, %f30;
	st.shared.f32 	[%r248], %f252;
	@%p84 bra 	$L__BB0_71;
	cvt.f64.f32 	%fd36, %f30;
	add.s32 	%r249, %r283, 1;
	st.local.v2.u32 	[%rd1], {%r282, %r249};
	st.local.v2.u32 	[%rd1+8], {%r48, %r54};
	st.local.f64 	[%rd1+16], %fd36;
	mov.u64 	%rd40, $str$1;
	cvta.global.u64 	%rd41, %rd40;
	add.u64 	%rd42, %SP, 0;
	{ // callseq 5, 0
	.param .b64 param0;
	st.param.b64 	[param0], %rd41;
	.param .b64 param1;
	st.param.b64 	[param1], %rd42;
	.param .b32 retval0;
	call.uni (retval0), 
	vprintf, 
	(
	param0, 
	param1
	);
	ld.param.b32 	%r250, [retval0];
	} // callseq 5
$L__BB0_71:
	add.s32 	%r55, %r52, 2;
	setp.lt.s32 	%p85, %r55, 1;
	or.pred  	%p87, %p74, %p85;
	setp.gt.s32 	%p88, %r55, %r5;
	or.pred  	%p89, %p87, %p88;
	@%p89 bra 	$L__BB0_74;
	setp.ne.s32 	%p90, %r272, 3;
	ld.shared.f32 	%f253, [%r53+248];
	mul.f32 	%f254, %f25, %f253;
	mul.f32 	%f31, %f254, %f22;
	mad.lo.s32 	%r252, %r55, %r4, %r48;
	shl.b32 	%r253, %r252, 2;
	mov.u32 	%r254, _ZZ18tile_render_kernelPfS_S_S_PiiiiffffiiiiS_iiE11local_image;
	add.s32 	%r255, %r254, %r253;
	ld.shared.f32 	%f255, [%r255];
	add.f32 	%f256, %f255, %f31;
	st.shared.f32 	[%r255], %f256;
	@%p90 bra 	$L__BB0_74;
	cvt.f64.f32 	%fd37, %f31;
	add.s32 	%r256, %r283, 2;
	st.local.v2.u32 	[%rd1], {%r282, %r256};
	st.local.v2.u32 	[%rd1+8], {%r48, %r55};
	st.local.f64 	[%rd1+16], %fd37;
	mov.u64 	%rd43, $str$1;
	cvta.global.u64 	%rd44, %rd43;
	add.u64 	%rd45, %SP, 0;
	{ // callseq 6, 0
	.param .b64 param0;
	st.param.b64 	[param0], %rd44;
	.param .b64 param1;
	st.param.b64 	[param1], %rd45;
	.param .b32 retval0;
	call.uni (retval0), 
	vprintf, 
	(
	param0, 
	param1
	);
	ld.param.b32 	%r257, [retval0];
	} // callseq 6
$L__BB0_74:
	add.s32 	%r56, %r52, 3;
	setp.lt.s32 	%p91, %r56, 1;
	or.pred  	%p93, %p74, %p91;
	setp.gt.s32 	%p94, %r56, %r5;
	or.pred  	%p95, %p93, %p94;
	@%p95 bra 	$L__BB0_77;
	setp.ne.s32 	%p96, %r272, 3;
	ld.shared.f32 	%f257, [%r53+372];
	mul.f32 	%f258, %f25, %f257;
	mul.f32 	%f32, %f258, %f22;
	mad.lo.s32 	%r259, %r56, %r4, %r48;
	shl.b32 	%r260, %r259, 2;
	mov.u32 	%r261, _ZZ18tile_render_kernelPfS_S_S_PiiiiffffiiiiS_iiE11local_image;
	add.s32 	%r262, %r261, %r260;
	ld.shared.f32 	%f259, [%r262];
	add.f32 	%f260, %f259, %f32;
	st.shared.f32 	[%r262], %f260;
	@%p96 bra 	$L__BB0_77;
	cvt.f64.f32 	%fd38, %f32;
	add.s32 	%r263, %r283, 3;
	st.local.v2.u32 	[%rd1], {%r282, %r263};
	st.local.v2.u32 	[%rd1+8], {%r48, %r56};
	st.local.f64 	[%rd1+16], %fd38;
	mov.u64 	%rd46, $str$1;
	cvta.global.u64 	%rd47, %rd46;
	add.u64 	%rd48, %SP, 0;
	{ // callseq 7, 0
	.param .b64 param0;
	st.param.b64 	[param0], %rd47;
	.param .b64 param1;
	st.param.b64 	[param1], %rd48;
	.param .b32 retval0;
	call.uni (retval0), 
	vprintf, 
	(
	param0, 
	param1
	);
	ld.param.b32 	%r264, [retval0];
	} // callseq 7
$L__BB0_77:
	add.s32 	%r283, %r283, 4;
	setp.ne.s32 	%p97, %r283, %r32;
	@%p97 bra 	$L__BB0_65;
$L__BB0_78:
	setp.ne.s32 	%p98, %r272, 3;
	@%p98 bra 	$L__BB0_80;
	mov.u64 	%rd49, $str$2;
	cvta.global.u64 	%rd50, %rd49;
	{ // callseq 8, 0
	.param .b64 param0;
	st.param.b64 	[param0], %rd50;
	.param .b64 param1;
	st.param.b64 	[param1], 0;
	.param .b32 retval0;
	call.uni (retval0), 
	vprintf, 
	(
	param0, 
	param1
	);
	ld.param.b32 	%r266, [retval0];
	} // callseq 8
$L__BB0_80:
	add.s32 	%r282, %r282, 1;
	setp.ne.s32 	%p99, %r282, %r32;
	@%p99 bra 	$L__BB0_51;
	add.s32 	%r281, %r281, 1;
	setp.lt.s32 	%p100, %r281, %r30;
	mov.u32 	%r285, %r279;
	@%p100 bra 	$L__BB0_48;
$L__BB0_82:
	add.s32 	%r268, %r66, -1;
	setp.ne.s32 	%p101, %r279, %r268;
	add.s32 	%r272, %r272, 2;
	setp.lt.s32 	%p102, %r272, %r7;
	and.pred  	%p103, %p101, %p102;
	@%p103 bra 	$L__BB0_2;
$L__BB0_83:
	bar.sync 	0;
	setp.ne.s32 	%p104, %r2, 0;
	@%p104 bra 	$L__BB0_86;
	ld.param.u64 	%rd53, [_Z18tile_render_kernelPfS_S_S_PiiiiffffiiiiS_ii_param_16];
	cvta.to.global.u64 	%rd51, %rd53;
	mov.u32 	%r271, _ZZ18tile_render_kernelPfS_S_S_PiiiiffffiiiiS_iiE11local_image;
	add.s32 	%r286, %r271, 32;
	add.s64 	%rd54, %rd51, 32;
	mov.b32 	%r287, 0;
$L__BB0_85:
	ld.shared.f32 	%f261, [%r286+-32];
	st.global.f32 	[%rd54+-32], %f261;
	ld.shared.f32 	%f262, [%r286+-28];
	st.global.f32 	[%rd54+-28], %f262;
	ld.shared.f32 	%f263, [%r286+-24];
	st.global.f32 	[%rd54+-24], %f263;
	ld.shared.f32 	%f264, [%r286+-20];
	st.global.f32 	[%rd54+-20], %f264;
	ld.shared.f32 	%f265, [%r286+-16];
	st.global.f32 	[%rd54+-16], %f265;
	ld.shared.f32 	%f266, [%r286+-12];
	st.global.f32 	[%rd54+-12], %f266;
	ld.shared.f32 	%f267, [%r286+-8];
	st.global.f32 	[%rd54+-8], %f267;
	ld.shared.f32 	%f268, [%r286+-4];
	st.global.f32 	[%rd54+-4], %f268;
	ld.shared.f32 	%f269, [%r286];
	st.global.f32 	[%rd54], %f269;
	ld.shared.f32 	%f270, [%r286+4];
	st.global.f32 	[%rd54+4], %f270;
	ld.shared.f32 	%f271, [%r286+8];
	st.global.f32 	[%rd54+8], %f271;
	ld.shared.f32 	%f272, [%r286+12];
	st.global.f32 	[%rd54+12], %f272;
	ld.shared.f32 	%f273, [%r286+16];
	st.global.f32 	[%rd54+16], %f273;
	ld.shared.f32 	%f274, [%r286+20];
	st.global.f32 	[%rd54+20], %f274;
	ld.shared.f32 	%f275, [%r286+24];
	st.global.f32 	[%rd54+24], %f275;
	ld.shared.f32 	%f276, [%r286+28];
	st.global.f32 	[%rd54+28], %f276;
	add.s32 	%r287, %r287, 16;
	add.s32 	%r286, %r286, 64;
	add.s64 	%rd54, %rd54, 64;
	setp.ne.s32 	%p105, %r287, 10000;
	@%p105 bra 	$L__BB0_85;
$L__BB0_86:
	ret;

}


// ===== COMPILED SASS (sm_100) =====

	.target	sm_100

	.elftype	@"ET_EXEC"


//--------------------- .note.nv.tkinfo           --------------------------
	.section	.note.nv.tkinfo,"",@"SHT_NOTE"
	.sectionflags	@"SHF_NOTE_NV_TKINFO"
	.tkinfo
        /*0018*/ 	.word	0x00000002
        /*0030*/ 	.string	""
        /*0030*/ 	.string	"ptxas"
        /*0030*/ 	.string	"Cuda compilation tools, release 13.0, V13.0.88"
        /*0030*/ 	.string	"Build cuda_13.0.r13.0/compiler.36424714_0"
        /*0030*/ 	.string	"-arch sm_100 -m 64 "



//--------------------- .note.nv.cuinfo           --------------------------
	.section	.note.nv.cuinfo,"",@"SHT_NOTE"
	.sectionflags	@"SHF_NOTE_NV_CUINFO"
        /*0018*/ 	.short	0x0002
        /*001a*/ 	.short	0x0064
        /*001c*/ 	.short	0x0082
	.zero		2


//--------------------- .nv.info                  --------------------------
	.section	.nv.info,"",@"SHT_CUDA_INFO"
	.align	4


	//----- nvinfo : EIATTR_REGCOUNT
	.align		4
        /*0000*/ 	.byte	0x04, 0x2f
        /*0002*/ 	.short	(.L_4 - .L_3)
	.align		4
.L_3:
        /*0004*/ 	.word	index@(_Z18tile_render_kernelPfS_S_S_PiiiiffffiiiiS_ii)
        /*0008*/ 	.word	0x0000002f


	//----- nvinfo : EIATTR_FRAME_SIZE
	.align		4
.L_4:
        /*000c*/ 	.byte	0x04, 0x11
        /*000e*/ 	.short	(.L_6 - .L_5)
	.align		4
.L_5:
        /*0010*/ 	.word	index@($__internal_3_$__cuda_sm3x_div_rn_noftz_f32_slowpath)
        /*0014*/ 	.word	0x00000018


	//----- nvinfo : EIATTR_FRAME_SIZE
	.align		4
.L_6:
        /*0018*/ 	.byte	0x04, 0x11
        /*001a*/ 	.short	(.L_8 - .L_7)
	.align		4
.L_7:
        /*001c*/ 	.word	index@($__internal_2_$__cuda_sm20_sqrt_rn_f32_slowpath)
        /*0020*/ 	.word	0x00000018


	//----- nvinfo : EIATTR_FRAME_SIZE
	.align		4
.L_8:
        /*0024*/ 	.byte	0x04, 0x11
        /*0026*/ 	.short	(.L_10 - .L_9)
	.align		4
.L_9:
        /*0028*/ 	.word	index@($__internal_1_$__cuda_sm20_rcp_rn_f32_slowpath)
        /*002c*/ 	.word	0x00000018


	//----- nvinfo : EIATTR_FRAME_SIZE
	.align		4
.L_10:
        /*0030*/ 	.byte	0x04, 0x11
        /*0032*/ 	.short	(.L_12 - .L_11)
	.align		4
.L_11:
        /*0034*/ 	.word	index@($__internal_0_$__cuda_sm20_div_rn_f64_full)
        /*0038*/ 	.word	0x00000018


	//----- nvinfo : EIATTR_FRAME_SIZE
	.align		4
.L_12:
        /*003c*/ 	.byte	0x04, 0x11
        /*003e*/ 	.short	(.L_14 - .L_13)
	.align		4
.L_13:
        /*0040*/ 	.word	index@(_Z18tile_render_kernelPfS_S_S_PiiiiffffiiiiS_ii)
        /*0044*/ 	.word	0x00000018


	//----- nvinfo : EIATTR_MIN_STACK_SIZE
	.align		4
.L_14:
        /*0048*/ 	.byte	0x04, 0x12
        /*004a*/ 	.short	(.L_16 - .L_15)
	.align		4
.L_15:
        /*004c*/ 	.word	index@(_Z18tile_render_kernelPfS_S_S_PiiiiffffiiiiS_ii)
        /*0050*/ 	.word	0x00000018
.L_16:


//--------------------- .nv.compat                --------------------------
	.section	.nv.compat,"",@"SHT_CUDA_COMPAT_INFO"
	.align	4
        /*0000*/ 	.byte	0x02, 0x09, 0x00, 0x00, 0x02, 0x02, 0x01, 0x00, 0x02, 0x05, 0x05, 0x00, 0x03, 0x07, 0x01, 0x01
        /*0010*/ 	.byte	0x02, 0x03, 0x00, 0x00, 0x02, 0x06, 0x01, 0x00, 0x04, 0x0b, 0x08, 0x00, 0x01, 0x00, 0x00, 0x00
        /*0020*/ 	.byte	0x00, 0x00, 0x00, 0x00


//--------------------- .nv.info._Z18tile_render_kernelPfS_S_S_PiiiiffffiiiiS_ii --------------------------
	.section	.nv.info._Z18tile_render_kernelPfS_S_S_PiiiiffffiiiiS_ii,"",@"SHT_CUDA_INFO"
	.sectionflags	@""
	.align	4


	//----- nvinfo : EIATTR_CUDA_API_VERSION
	.align		4
        /*0000*/ 	.byte	0x04, 0x37
        /*0002*/ 	.short	(.L_18 - .L_17)
.L_17:
        /*0004*/ 	.word	0x00000082


	//----- nvinfo : EIATTR_KPARAM_INFO
	.align		4
.L_18:
        /*0008*/ 	.byte	0x04, 0x17
        /*000a*/ 	.short	(.L_20 - .L_19)
.L_19:
        /*000c*/ 	.word	0x00000000
        /*0010*/ 	.short	0x0012
        /*0012*/ 	.short	0x0064
        /*0014*/ 	.byte	0x00, 0xf0, 0x11, 0x00


	//----- nvinfo : EIATTR_KPARAM_INFO
	.align		4
.L_20:
        /*0018*/ 	.byte	0x04, 0x17
        /*001a*/ 	.short	(.L_22 - .L_21)
.L_21:
        /*001c*/ 	.word	0x00000000
        /*0020*/ 	.short	0x0011
        /*0022*/ 	.short	0x0060
        /*0024*/ 	.byte	0x00, 0xf0, 0x11, 0x00


	//----- nvinfo : EIATTR_KPARAM_INFO
	.align		4
.L_22:
        /*0028*/ 	.byte	0x04, 0x17
        /*002a*/ 	.short	(.L_24 - .L_23)
.L_23:
        /*002c*/ 	.word	0x00000000
        /*0030*/ 	.short	0x0010
        /*0032*/ 	.short	0x0058
        /*0034*/ 	.byte	0x00, 0xf5, 0x21, 0x00


	//----- nvinfo : EIATTR_KPARAM_INFO
	.align		4
.L_24:
        /*0038*/ 	.byte	0x04, 0x17
        /*003a*/ 	.short	(.L_26 - .L_25)
.L_25:
        /*003c*/ 	.word	0x00000000
        /*0040*/ 	.short	0x000f
        /*0042*/ 	.short	0x0050
        /*0044*/ 	.byte	0x00, 0xf0, 0x11, 0x00


	//----- nvinfo : EIATTR_KPARAM_INFO
	.align		4
.L_26:
        /*0048*/ 	.byte	0x04, 0x17
        /*004a*/ 	.short	(.L_28 - .L_27)
.L_27:
        /*004c*/ 	.word	0x00000000
        /*0050*/ 	.short	0x000e
        /*0052*/ 	.short	0x004c
        /*0054*/ 	.byte	0x00, 0xf0, 0x11, 0x00


	//----- nvinfo : EIATTR_KPARAM_INFO
	.align		4
.L_28:
        /*0058*/ 	.byte	0x04, 0x17
        /*005a*/ 	.short	(.L_30 - .L_29)
.L_29:
        /*005c*/ 	.word	0x00000000
        /*0060*/ 	.short	0x000d
        /*0062*/ 	.short	0x0048
        /*0064*/ 	.byte	0x00, 0xf0, 0x11, 0x00


	//----- nvinfo : EIATTR_KPARAM_INFO
	.align		4
.L_30:
        /*0068*/ 	.byte	0x04, 0x17
        /*006a*/ 	.short	(.L_32 - .L_31)
.L_31:
        /*006c*/ 	.word	0x00000000
        /*0070*/ 	.short	0x000c
        /*0072*/ 	.short	0x0044
        /*0074*/ 	.byte	0x00, 0xf0, 0x11, 0x00


	//----- nvinfo : EIATTR_KPARAM_INFO
	.align		4
.L_32:
        /*0078*/ 	.byte	0x04, 0x17
        /*007a*/ 	.short	(.L_34 - .L_33)
.L_33:
        /*007c*/ 	.word	0x00000000
        /*0080*/ 	.short	0x000b
        /*0082*/ 	.short	0x0040
        /*0084*/ 	.byte	0x00, 0xf0, 0x11, 0x00


	//----- nvinfo : EIATTR_KPARAM_INFO
	.align		4
.L_34:
        /*0088*/ 	.byte	0x04, 0x17
        /*008a*/ 	.short	(.L_36 - .L_35)
.L_35:
        /*008c*/ 	.word	0x00000000
        /*0090*/ 	.short	0x000a
        /*0092*/ 	.short	0x003c
        /*0094*/ 	.byte	0x00, 0xf0, 0x11, 0x00


	//----- nvinfo : EIATTR_KPARAM_INFO
	.align		4
.L_36:
        /*0098*/ 	.byte	0x04, 0x17
        /*009a*/ 	.short	(.L_38 - .L_37)
.L_37:
        /*009c*/ 	.word	0x00000000
        /*00a0*/ 	.short	0x0009
        /*00a2*/ 	.short	0x0038
        /*00a4*/ 	.byte	0x00, 0xf0, 0x11, 0x00


	//----- nvinfo : EIATTR_KPARAM_INFO
	.align		4
.L_38:
        /*00a8*/ 	.byte	0x04, 0x17
        /*00aa*/ 	.short	(.L_40 - .L_39)
.L_39:
        /*00ac*/ 	.word	0x00000000
        /*00b0*/ 	.short	0x0008
        /*00b2*/ 	.short	0x0034
        /*00b4*/ 	.byte	0x00, 0xf0, 0x11, 0x00


	//----- nvinfo : EIATTR_KPARAM_INFO
	.align		4
.L_40:
        /*00b8*/ 	.byte	0x04, 0x17
        /*00ba*/ 	.short	(.L_42 - .L_41)
.L_41:
        /*00bc*/ 	.word	0x00000000
        /*00c0*/ 	.short	0x0007
        /*00c2*/ 	.short	0x0030
        /*00c4*/ 	.byte	0x00, 0xf0, 0x11, 0x00


	//----- nvinfo : EIATTR_KPARAM_INFO
	.align		4
.L_42:
        /*00c8*/ 	.byte	0x04, 0x17
        /*00ca*/ 	.short	(.L_44 - .L_43)
.L_43:
        /*00cc*/ 	.word	0x00000000
        /*00d0*/ 	.short	0x0006
        /*00d2*/ 	.short	0x002c
        /*00d4*/ 	.byte	0x00, 0xf0, 0x11, 0x00


	//----- nvinfo : EIATTR_KPARAM_INFO
	.align		4
.L_44:
        /*00d8*/ 	.byte	0x04, 0x17
        /*00da*/ 	.short	(.L_46 - .L_45)
.L_45:
        /*00dc*/ 	.word	0x00000000
        /*00e0*/ 	.short	0x0005
        /*00e2*/ 	.short	0x0028
        /*00e4*/ 	.byte	0x00, 0xf0, 0x11, 0x00


	//----- nvinfo : EIATTR_KPARAM_INFO
	.align		4
.L_46:
        /*00e8*/ 	.byte	0x04, 0x17
        /*00ea*/ 	.short	(.L_48 - .L_47)
.L_47:
        /*00ec*/ 	.word	0x00000000
        /*00f0*/ 	.short	0x0004
        /*00f2*/ 	.short	0x0020
        /*00f4*/ 	.byte	0x00, 0xf5, 0x21, 0x00


	//----- nvinfo : EIATTR_KPARAM_INFO
	.align		4
.L_48:
        /*00f8*/ 	.byte	0x04, 0x17
        /*00fa*/ 	.short	(.L_50 - .L_49)
.L_49:
        /*00fc*/ 	.word	0x00000000
        /*0100*/ 	.short	0x0003
        /*0102*/ 	.short	0x0018
        /*0104*/ 	.byte	0x00, 0xf5, 0x21, 0x00


	//----- nvinfo : EIATTR_KPARAM_INFO
	.align		4
.L_50:
        /*0108*/ 	.byte	0x04, 0x17
        /*010a*/ 	.short	(.L_52 - .L_51)
.L_51:
        /*010c*/ 	.word	0x00000000
        /*0110*/ 	.short	0x0002
        /*0112*/ 	.short	0x0010
        /*0114*/ 	.byte	0x00, 0xf5, 0x21, 0x00


	//----- nvinfo : EIATTR_KPARAM_INFO
	.align		4
.L_52:
        /*0118*/ 	.byte	0x04, 0x17
        /*011a*/ 	.short	(.L_54 - .L_53)
.L_53:
        /*011c*/ 	.word	0x00000000
        /*0120*/ 	.short	0x0001
        /*0122*/ 	.short	0x0008
        /*0124*/ 	.byte	0x00, 0xf5, 0x21, 0x00


	//----- nvinfo : EIATTR_KPARAM_INFO
	.align		4
.L_54:
        /*0128*/ 	.byte	0x04, 0x17
        /*012a*/ 	.short	(.L_56 - .L_55)
.L_55:
        /*012c*/ 	.word	0x00000000
        /*0130*/ 	.short	0x0000
        /*0132*/ 	.short	0x0000
        /*0134*/ 	.byte	0x00, 0xf5, 0x21, 0x00


	//----- nvinfo : EIATTR_SPARSE_MMA_MASK
	.align		4
.L_56:
        /*0138*/ 	.byte	0x03, 0x50
        /*013a*/ 	.short	0x0000


	//----- nvinfo : EIATTR_MAXREG_COUNT
	.align		4
        /*013c*/ 	.byte	0x03, 0x1b
        /*013e*/ 	.short	0x00ff


	//----- nvinfo : EIATTR_NUM_BARRIERS
	.align		4
        /*0140*/ 	.byte	0x02, 0x4c
        /*0142*/ 	.byte	0x01
	.zero		1


	//----- nvinfo : EIATTR_EXTERNS
	.align		4
        /*0144*/ 	.byte	0x04, 0x0f
        /*0146*/ 	.short	(.L_58 - .L_57)


	//   ....[0]....
	.align		4
.L_57:
        /*0148*/ 	.word	index@(vprintf)


	//----- nvinfo : EIATTR_MERCURY_ISA_VERSION
	.align		4
.L_58:
        /*014c*/ 	.byte	0x03, 0x5f
        /*014e*/ 	.short	0x0101


	//----- nvinfo : EIATTR_VRC_CTA_INIT_COUNT
	.align		4
        /*0150*/ 	.byte	0x02, 0x4a
	.zero		1
	.zero		1


	//----- nvinfo : EIATTR_SYSCALL_OFFSETS
	.align		4
        /*0154*/ 	.byte	0x04, 0x46
        /*0156*/ 	.short	(.L_60 - .L_59)


	//   ....[0]....
.L_59:
        /*0158*/ 	.word	0x000035c0


	//   ....[1]....
        /*015c*/ 	.word	0x00003a50


	//   ....[2]....
        /*0160*/ 	.word	0x00003d00


	//   ....[3]....
        /*0164*/ 	.word	0x00003fb0


	//   ....[4]....
        /*0168*/ 	.word	0x00004280


	//   ....[5]....
        /*016c*/ 	.word	0x000044b0


	//   ....[6]....
        /*0170*/ 	.word	0x000046e0


	//   ....[7]....
        /*0174*/ 	.word	0x00004910


	//   ....[8]....
        /*0178*/ 	.word	0x00004a50


	//----- nvinfo : EIATTR_EXIT_INSTR_OFFSETS
	.align		4
.L_60:
        /*017c*/ 	.byte	0x04, 0x1c
        /*017e*/ 	.short	(.L_62 - .L_61)


	//   ....[0]....
.L_61:
        /*0180*/ 	.word	0x00004c10


	//   ....[1]....
        /*0184*/ 	.word	0x00005380


	//----- nvinfo : EIATTR_CRS_STACK_SIZE
	.align		4
.L_62:
        /*0188*/ 	.byte	0x04, 0x1e
        /*018a*/ 	.short	(.L_64 - .L_63)
.L_63:
        /*018c*/ 	.word	0x00000000


	//----- nvinfo : EIATTR_CBANK_PARAM_SIZE
	.align		4
.L_64:
        /*0190*/ 	.byte	0x03, 0x19
        /*0192*/ 	.short	0x0068


	//----- nvinfo : EIATTR_PARAM_CBANK
	.align		4
        /*0194*/ 	.byte	0x04, 0x0a
        /*0196*/ 	.short	(.L_66 - .L_65)
	.align		4
.L_65:
        /*0198*/ 	.word	index@(.nv.constant0._Z18tile_render_kernelPfS_S_S_PiiiiffffiiiiS_ii)
        /*019c*/ 	.short	0x0380
        /*019e*/ 	.short	0x0068


	//----- nvinfo : EIATTR_SW_WAR
	.align		4
.L_66:
        /*01a0*/ 	.byte	0x04, 0x36
        /*01a2*/ 	.short	(.L_68 - .L_67)
.L_67:
        /*01a4*/ 	.word	0x00000008
.L_68:


//--------------------- .nv.callgraph             --------------------------
	.section	.nv.callgraph,"",@"SHT_CUDA_CALLGRAPH"
	.align	4
	.sectionentsize	8
	.align		4
        /*0000*/ 	.word	0x00000000
	.align		4
        /*0004*/ 	.word	0xffffffff
	.align		4
        /*0008*/ 	.word	index@(_Z18tile_render_kernelPfS_S_S_PiiiiffffiiiiS_ii)
	.align		4
        /*000c*/ 	.word	index@(vprintf)
	.align		4
        /*0010*/ 	.word	0x00000000
	.align		4
        /*0014*/ 	.word	0xfffffffe
	.align		4
        /*0018*/ 	.word	0x00000000
	.align		4
        /*001c*/ 	.word	0xfffffffd
	.align		4
        /*0020*/ 	.word	0x00000000
	.align		4
        /*0024*/ 	.word	0xfffffffc


//--------------------- .nv.constant4             --------------------------
	.section	.nv.constant4,"a",@progbits
	.align	8
	.align		8
.nv.constant4:
        /*0000*/ 	.dword	vprintf
	.align		8
        /*0008*/ 	.dword	$str
	.align		8
        /*0010*/ 	.dword	$str$1
	.align		8
        /*0018*/ 	.dword	$str$2


//--------------------- .text._Z18tile_render_kernelPfS_S_S_PiiiiffffiiiiS_ii --------------------------
	.section	.text._Z18tile_render_kernelPfS_S_S_PiiiiffffiiiiS_ii,"ax",@progbits
	.align	128
        .global         _Z18tile_render_kernelPfS_S_S_PiiiiffffiiiiS_ii
        .type           _Z18tile_render_kernelPfS_S_S_PiiiiffffiiiiS_ii,@function
        .size           _Z18tile_render_kernelPfS_S_S_PiiiiffffiiiiS_ii,(.L_x_125 - _Z18tile_render_kernelPfS_S_S_PiiiiffffiiiiS_ii)
        .other          _Z18tile_render_kernelPfS_S_S_PiiiiffffiiiiS_ii,@"STO_CUDA_ENTRY STV_DEFAULT"
_Z18tile_render_kernelPfS_S_S_PiiiiffffiiiiS_ii:
.text._Z18tile_render_kernelPfS_S_S_PiiiiffffiiiiS_ii:
[----:B------:R-:W0:Y:S01]  /*0000*/  LDC R1, c[0x0][0x37c] ;  /* 0x0000df00ff017b82 */ /* 0x000e220000000800 */
[----:B------:R-:W1:Y:S07]  /*0010*/  LDCU UR4, c[0x0][0x3c4] ;  /* 0x00007880ff0477ac */ /* 0x000e6e0008000800 */
[----:B------:R-:W2:Y:S01]  /*0020*/  LDC R2, c[0x0][0x3b4] ;  /* 0x0000ed00ff027b82 */ /* 0x000ea20000000800 */
[----:B0-----:R-:W-:Y:S01]  /*0030*/  VIADD R1, R1, 0xffffffe8 ;  /* 0xffffffe801017836 */ /* 0x001fe20000000000 */
[----:B------:R-:W1:Y:S01]  /*0040*/  LDCU.64 UR38, c[0x0][0x3c8] ;  /* 0x00007900ff2677ac */ /* 0x000e620008000a00 */
[----:B------:R-:W2:Y:S01]  /*0050*/  LDCU UR7, c[0x0][0x3b8] ;  /* 0x00007700ff0777ac */ /* 0x000ea20008000800 */
[----:B------:R-:W0:Y:S01]  /*0060*/  LDCU UR5, c[0x0][0x2f8] ;  /* 0x00005f00ff0577ac */ /* 0x000e220008000800 */
[----:B------:R-:W3:Y:S03]  /*0070*/  LDCU UR6, c[0x0][0x2fc] ;  /* 0x00005f80ff0677ac */ /* 0x000ee60008000800 */
[----:B------:R-:W4:Y:S01]  /*0080*/  LDC R26, c[0x0][0x360] ;  /* 0x0000d800ff1a7b82 */ /* 0x000f220000000800 */
[----:B-1----:R-:W-:Y:S01]  /*0090*/  UIADD3 UR38, UPT, UPT, UR38, -UR4, URZ ;  /* 0x8000000426267290 */ /* 0x002fe2000fffe0ff */
[----:B------:R-:W1:Y:S03]  /*00a0*/  LDCU UR4, c[0x0][0x3d0] ;  /* 0x00007a00ff0477ac */ /* 0x000e660008000800 */
[----:B------:R-:W-:Y:S01]  /*00b0*/  UIADD3 UR40, UPT, UPT, UR38, 0x1, URZ ;  /* 0x0000000126287890 */ /* 0x000fe2000fffe0ff */
[----:B0-----:R-:W-:-:S05]  /*00c0*/  IADD3 R24, P1, PT, R1, UR5, RZ ;  /* 0x0000000501187c10 */ /* 0x001fca000ff3e0ff */
[----:B------:R-:W-:Y:S01]  /*00d0*/  I2FP.F32.S32 R6, UR40 ;  /* 0x0000002800067c45 */ /* 0x000fe20008201400 */
[----:B---3--:R-:W-:-:S03]  /*00e0*/  IMAD.X R25, RZ, RZ, UR6, P1 ;  /* 0x00000006ff197e24 */ /* 0x008fc600088e06ff */
[----:B------:R-:W0:Y:S01]  /*00f0*/  MUFU.RCP R3, R6 ;  /* 0x0000000600037308 */ /* 0x000e220000001000 */
[----:B-1----:R-:W-:-:S04]  /*0100*/  UIADD3 UR39, UPT, UPT, UR4, -UR39, URZ ;  /* 0x8000002704277290 */ /* 0x002fc8000fffe0ff */
[----:B------:R-:W-:Y:S01]  /*0110*/  UIADD3 UR4, UPT, UPT, UR39, 0x1, URZ ;  /* 0x0000000127047890 */ /* 0x000fe2000fffe0ff */
[----:B0-----:R-:W-:-:S04]  /*0120*/  FFMA R0, -R6, R3, 1 ;  /* 0x3f80000006007423 */ /* 0x001fc80000000103 */
[----:B------:R-:W-:Y:S01]  /*0130*/  FFMA R3, R3, R0, R3 ;  /* 0x0000000003037223 */ /* 0x000fe20000000003 */
[----:B--2---:R-:W-:-:S04]  /*0140*/  FADD R0, -R2, UR7 ;  /* 0x0000000702007e21 */ /* 0x004fc80008000100 */
[----:B------:R-:W0:Y:S01]  /*0150*/  FCHK P0, R0, R6 ;  /* 0x0000000600007302 */ /* 0x000e220000000000 */
[----:B------:R-:W-:-:S04]  /*0160*/  FFMA R2, R0, R3, RZ ;  /* 0x0000000300027223 */ /* 0x000fc800000000ff */
[----:B------:R-:W-:-:S04]  /*0170*/  FFMA R27, -R6, R2, R0 ;  /* 0x00000002061b7223 */ /* 0x000fc80000000100 */
[----:B------:R-:W-:Y:S01]  /*0180*/  FFMA R27, R3, R27, R2 ;  /* 0x0000001b031b7223 */ /* 0x000fe20000000002 */
[----:B0---4-:R-:W-:Y:S06]  /*0190*/  @!P0 BRA `(.L_x_0) ;  /* 0x0000000000108947 */ /* 0x011fec0003800000 */
[----:B------:R-:W-:Y:S02]  /*01a0*/  MOV R2, R0 ;  /* 0x0000000000027202 */ /* 0x000fe40000000f00 */
[----:B------:R-:W-:-:S07]  /*01b0*/  MOV R10, 0x1d0 ;  /* 0x000001d0000a7802 */ /* 0x000fce0000000f00 */
[----:B------:R-:W-:Y:S05]  /*01c0*/  CALL.REL.NOINC `($__internal_3_$__cuda_sm3x_div_rn_noftz_f32_slowpath) ;  /* 0x0000005c00147944 */ /* 0x000fea0003c00000 */
[----:B------:R-:W-:-:S07]  /*01d0*/  IMAD.MOV.U32 R27, RZ, RZ, R12 ;  /* 0x000000ffff1b7224 */ /* 0x000fce00078e000c */
.L_x_0:
[----:B------:R-:W0:Y:S01]  /*01e0*/  LDC R0, c[0x0][0x3bc] ;  /* 0x0000ef00ff007b82 */ /* 0x000e220000000800 */
[----:B------:R-:W-:Y:S01]  /*01f0*/  I2FP.F32.S32 R6, UR4 ;  /* 0x0000000400067c45 */ /* 0x000fe20008201400 */
[----:B------:R-:W0:Y:S03]  /*0200*/  LDCU UR4, c[0x0][0x3c0] ;  /* 0x00007800ff0477ac */ /* 0x000e260008000800 */
[----:B------:R-:W1:Y:S02]  /*0210*/  MUFU.RCP R3, R6 ;  /* 0x0000000600037308 */ /* 0x000e640000001000 */
[----:B-1----:R-:W-:Y:S01]  /*0220*/  FFMA R2, -R6, R3, 1 ;  /* 0x3f80000006027423 */ /* 0x002fe20000000103 */
[----:B0-----:R-:W-:-:S03]  /*0230*/  FADD R0, -R0, UR4 ;  /* 0x0000000400007e21 */ /* 0x001fc60008000100 */
[----:B------:R-:W-:Y:S02]  /*0240*/  FFMA R3, R3, R2, R3 ;  /* 0x0000000203037223 */ /* 0x000fe40000000003 */
[----:B------:R-:W0:Y:S02]  /*0250*/  FCHK P0, R0, R6 ;  /* 0x0000000600007302 */ /* 0x000e240000000000 */
[----:B------:R-:W-:-:S04]  /*0260*/  FFMA R28, R0, R3, RZ ;  /* 0x00000003001c7223 */ /* 0x000fc800000000ff */
[----:B------:R-:W-:-:S04]  /*0270*/  FFMA R2, -R6, R28, R0 ;  /* 0x0000001c06027223 */ /* 0x000fc80000000100 */
[----:B------:R-:W-:Y:S01]  /*0280*/  FFMA R28, R3, R2, R28 ;  /* 0x00000002031c7223 */ /* 0x000fe2000000001c */
[----:B0-----:R-:W-:Y:S06]  /*0290*/  @!P0 BRA `(.L_x_1) ;  /* 0x0000000000108947 */ /* 0x001fec0003800000 */
[----:B------:R-:W-:Y:S01]  /*02a0*/  IMAD.MOV.U32 R2, RZ, RZ, R0 ;  /* 0x000000ffff027224 */ /* 0x000fe200078e0000 */
[----:B------:R-:W-:-:S07]  /*02b0*/  MOV R10, 0x2d0 ;  /* 0x000002d0000a7802 */ /* 0x000fce0000000f00 */
[----:B------:R-:W-:Y:S05]  /*02c0*/  CALL.REL.NOINC `($__internal_3_$__cuda_sm3x_div_rn_noftz_f32_slowpath) ;  /* 0x0000005800d47944 */ /* 0x000fea0003c00000 */
[----:B------:R-:W-:-:S07]  /*02d0*/  MOV R28, R12 ;  /* 0x0000000c001c7202 */ /* 0x000fce0000000f00 */
.L_x_1:
[----:B------:R-:W0:Y:S01]  /*02e0*/  LDCU UR4, c[0x0][0x3ac] ;  /* 0x00007580ff0477ac */ /* 0x000e220008000800 */
[----:B------:R-:W1:Y:S01]  /*02f0*/  S2R R0, SR_TID.X ;  /* 0x0000000000007919 */ /* 0x000e620000002100 */
[----:B------:R-:W2:Y:S01]  /*0300*/  LDCU UR5, c[0x0][0x3b0] ;  /* 0x00007600ff0577ac */ /* 0x000ea20008000800 */
[----:B------:R-:W3:Y:S01]  /*0310*/  LDCU.64 UR36, c[0x0][0x358] ;  /* 0x00006b00ff2477ac */ /* 0x000ee20008000a00 */
[----:B0-----:R-:W-:Y:S02]  /*0320*/  ULOP3.LUT UR4, UR4, 0x1, URZ, 0xfc, !UPT ;  /* 0x0000000104047892 */ /* 0x001fe4000f8efcff */
[----:B--2---:R-:W-:Y:S02]  /*0330*/  ULOP3.LUT UR5, UR5, 0x1, URZ, 0xfc, !UPT ;  /* 0x0000000105057892 */ /* 0x004fe4000f8efcff */
[----:B------:R-:W-:Y:S02]  /*0340*/  UISETP.LT.AND UP0, UPT, UR4, 0x1, UPT ;  /* 0x000000010400788c */ /* 0x000fe4000bf01270 */
[----:B------:R-:W-:-:S02]  /*0350*/  UIADD3 UR5, UPT, UPT, UR5, 0x2, URZ ;  /* 0x0000000205057890 */ /* 0x000fc4000fffe0ff */
[----:B------:R-:W-:-:S04]  /*0360*/  USEL UR4, UR4, 0x1, !UP0 ;  /* 0x0000000104047887 */ /* 0x000fc8000c000000 */
[----:B------:R-:W-:-:S09]  /*0370*/  UISETP.GE.AND UP0, UPT, UR4, UR5, UPT ;  /* 0x000000050400728c */ /* 0x000fd2000bf06270 */
[----:B-1-3--:R-:W-:Y:S05]  /*0380*/  BRA.U UP0, `(.L_x_2) ;  /* 0x0000004900107547 */ /* 0x00afea000b800000 */
[----:B------:R-:W0:Y:S01]  /*0390*/  MUFU.RCP R3, R26 ;  /* 0x0000001a00037308 */ /* 0x000e220000001000 */
[----:B------:R-:W-:Y:S01]  /*03a0*/  UMOV UR5, 0x3c1 ;  /* 0x000003c100057882 */ /* 0x000fe20000000000 */
[----:B------:R-:W-:Y:S02]  /*03b0*/  IMAD.U32 R29, RZ, RZ, UR4 ;  /* 0x00000004ff1d7e24 */ /* 0x000fe4000f8e00ff */
[----:B------:R-:W-:-:S04]  /*03c0*/  IMAD.U32 R5, RZ, RZ, UR5 ;  /* 0x00000005ff057e24 */ /* 0x000fc8000f8e00ff */
[----:B------:R-:W1:Y:S01]  /*03d0*/  FCHK P0, R5, R26 ;  /* 0x0000001a05007302 */ /* 0x000e620000000000 */
[----:B0-----:R-:W-:-:S04]  /*03e0*/  FFMA R30, R3, -R26, 1 ;  /* 0x3f800000031e7423 */ /* 0x001fc8000000081a */
[----:B------:R-:W-:-:S04]  /*03f0*/  FFMA R30, R3, R30, R3 ;  /* 0x0000001e031e7223 */ /* 0x000fc80000000003 */
[----:B------:R-:W-:-:S04]  /*0400*/  FFMA R3, R30, 1.3466478242161492052e-42, RZ ;  /* 0x000003c11e037823 */ /* 0x000fc800000000ff */
[----:B------:R-:W-:-:S04]  /*0410*/  FFMA R2, R3, -R26, 1.3466478242161492052e-42 ;  /* 0x000003c103027423 */ /* 0x000fc8000000081a */
[----:B------:R-:W-:Y:S01]  /*0420*/  FFMA R30, R30, R2, R3 ;  /* 0x000000021e1e7223 */ /* 0x000fe20000000003 */
[----:B-1----:R-:W-:Y:S06]  /*0430*/  @!P0 BRA `(.L_x_3) ;  /* 0x0000000000148947 */ /* 0x002fec0003800000 */
[----:B------:R-:W-:Y:S02]  /*0440*/  HFMA2 R2, -RZ, RZ, 0, 5.7280063629150390625e-05 ;  /* 0x000003c1ff027431 */ /* 0x000fe400000001ff */
[----:B------:R-:W-:Y:S01]  /*0450*/  IMAD.MOV.U32 R6, RZ, RZ, R26 ;  /* 0x000000ffff067224 */ /* 0x000fe200078e001a */
[----:B------:R-:W-:-:S07]  /*0460*/  MOV R10, 0x480 ;  /* 0x00000480000a7802 */ /* 0x000fce0000000f00 */
[----:B------:R-:W-:Y:S05]  /*0470*/  CALL.REL.NOINC `($__internal_3_$__cuda_sm3x_div_rn_noftz_f32_slowpath) ;  /* 0x0000005800687944 */ /* 0x000fea0003c00000 */
[----:B------:R-:W-:-:S07]  /*0480*/  IMAD.MOV.U32 R30, RZ, RZ, R12 ;  /* 0x000000ffff1e7224 */ /* 0x000fce00078e000c */
.L_x_3:
[----:B------:R-:W-:Y:S01]  /*0490*/  LOP3.LUT R2, R0, 0xffff, RZ, 0xc0, !PT ;  /* 0x0000ffff00027812 */ /* 0x000fe200078ec0ff */
[----:B------:R-:W0:Y:S01]  /*04a0*/  LDCU UR41, c[0x0][0x3a8] ;  /* 0x00007500ff2977ac */ /* 0x000e220008000800 */
[----:B------:R-:W-:Y:S03]  /*04b0*/  BSSY.RECONVERGENT B0, `(.L_x_4) ;  /* 0x000001a000007945 */ /* 0x000fe60003800200 */
[----:B------:R-:W-:-:S05]  /*04c0*/  IMAD R2, R2, 0x843, RZ ;  /* 0x0000084302027824 */ /* 0x000fca00078e02ff */
[----:B------:R-:W-:-:S05]  /*04d0*/  SHF.R.U32.HI R3, RZ, 0x10, R2 ;  /* 0x00000010ff037819 */ /* 0x000fca0000011602 */
[C---:B------:R-:W-:Y:S02]  /*04e0*/  IMAD R0, R3.reuse, -0x1f, R0 ;  /* 0xffffffe103007824 */ /* 0x040fe400078e0200 */
[----:B------:R-:W-:-:S03]  /*04f0*/  VIADD R3, R3, 0xfffffff1 ;  /* 0xfffffff103037836 */ /* 0x000fc60000000000 */
[----:B------:R-:W-:-:S04]  /*0500*/  IADD3 R0, PT, PT, R0, -0xf, RZ ;  /* 0xfffffff100007810 */ /* 0x000fc80007ffe0ff */
[----:B------:R-:W-:Y:S02]  /*0510*/  I2FP.F32.S32 R5, R0 ;  /* 0x0000000000057245 */ /* 0x000fe40000201400 */
[----:B------:R-:W-:-:S03]  /*0520*/  I2FP.F32.S32 R0, R3 ;  /* 0x0000000300007245 */ /* 0x000fc60000201400 */
[----:B------:R-:W-:Y:S02]  /*0530*/  FMUL R5, R5, R28 ;  /* 0x0000001c05057220 */ /* 0x000fe40000400000 */
[----:B------:R-:W-:Y:S02]  /*0540*/  FMUL R0, R0, R27 ;  /* 0x0000001b00007220 */ /* 0x000fe40000400000 */
[----:B------:R-:W-:-:S04]  /*0550*/  FMUL R5, R5, R5 ;  /* 0x0000000505057220 */ /* 0x000fc80000400000 */
[----:B------:R-:W-:Y:S01]  /*0560*/  FFMA R0, R0, R0, R5 ;  /* 0x0000000000007223 */ /* 0x000fe20000000005 */
[----:B------:R-:W-:-:S03]  /*0570*/  MOV R5, RZ ;  /* 0x000000ff00057202 */ /* 0x000fc60000000f00 */
[----:B------:R-:W-:Y:S01]  /*0580*/  VIADD R2, R0, 0xf3000000 ;  /* 0xf300000000027836 */ /* 0x000fe20000000000 */
[----:B------:R1:W2:Y:S04]  /*0590*/  MUFU.RSQ R3, R0 ;  /* 0x0000000000037308 */ /* 0x0002a80000001400 */
[----:B------:R-:W-:-:S13]  /*05a0*/  ISETP.GT.U32.AND P0, PT, R2, 0x727fffff, PT ;  /* 0x727fffff0200780c */ /* 0x000fda0003f04070 */
[----:B012---:R-:W-:Y:S05]  /*05b0*/  @!P0 BRA `(.L_x_5) ;  /* 0x0000000000148947 */ /* 0x007fea0003800000 */
[----:B------:R-:W-:Y:S01]  /*05c0*/  IMAD.MOV.U32 R2, RZ, RZ, R0 ;  /* 0x000000ffff027224 */ /* 0x000fe200078e0000 */
[----:B------:R-:W-:-:S07]  /*05d0*/  MOV R19, 0x5f0 ;  /* 0x000005f000137802 */ /* 0x000fce0000000f00 */
[----:B------:R-:W-:Y:S05]  /*05e0*/  CALL.REL.NOINC `($__internal_2_$__cuda_sm20_sqrt_rn_f32_slowpath) ;  /* 0x0000005400b07944 */ /* 0x000fea0003c00000 */
[----:B------:R-:W-:Y:S01]  /*05f0*/  IMAD.MOV.U32 R31, RZ, RZ, R15 ;  /* 0x000000ffff1f7224 */ /* 0x000fe200078e000f */
[----:B------:R-:W-:Y:S06]  /*0600*/  BRA `(.L_x_6) ;  /* 0x0000000000107947 */ /* 0x000fec0003800000 */
.L_x_5:
[----:B------:R-:W-:Y:S01]  /*0610*/  FMUL.FTZ R31, R0, R3 ;  /* 0x00000003001f7220 */ /* 0x000fe20000410000 */
[----:B------:R-:W-:-:S03]  /*0620*/  FMUL.FTZ R2, R3, 0.5 ;  /* 0x3f00000003027820 */ /* 0x000fc60000410000 */
[----:B------:R-:W-:-:S04]  /*0630*/  FFMA R0, -R31, R31, R0 ;  /* 0x0000001f1f007223 */ /* 0x000fc80000000100 */
[----:B------:R-:W-:-:S07]  /*0640*/  FFMA R31, R0, R2, R31 ;  /* 0x00000002001f7223 */ /* 0x000fce000000001f */
.L_x_6:
[----:B------:R-:W-:Y:S05]  /*0650*/  BSYNC.RECONVERGENT B0 ;  /* 0x0000000000007941 */ /* 0x000fea0003800200 */
.L_x_4:
[----:B0-----:R-:W0:Y:S01]  /*0660*/  S2R R0, SR_TID.X ;  /* 0x0000000000007919 */ /* 0x001e220000002100 */
[----:B------:R-:W0:Y:S01]  /*0670*/  F2I.FLOOR.NTZ R3, R30 ;  /* 0x0000001e00037305 */ /* 0x000e220000207100 */
[----:B------:R-:W-:Y:S01]  /*0680*/  FSETP.GT.AND P0, PT, R30, 1, PT ;  /* 0x3f8000001e00780b */ /* 0x000fe20003f04000 */
[----:B------:R-:W-:Y:S01]  /*0690*/  BSSY.RECONVERGENT B0, `(.L_x_7) ;  /* 0x0000119000007945 */ /* 0x000fe20003800200 */
[----:B-12---:R-:W-:Y:S01]  /*06a0*/  IADD3 R7, PT, PT, R26, -0x1, RZ ;  /* 0xffffffff1a077810 */ /* 0x006fe20007ffe0ff */
[----:B0-----:R-:W-:-:S03]  /*06b0*/  IMAD R8, R3, R0, RZ ;  /* 0x0000000003087224 */ /* 0x001fc600078e02ff */
[----:B------:R-:W-:Y:S01]  /*06c0*/  ISETP.NE.AND P1, PT, R0, R7, PT ;  /* 0x000000070000720c */ /* 0x000fe20003f25270 */
[----:B------:R-:W-:-:S05]  /*06d0*/  IMAD.IADD R4, R3, 0x1, R8 ;  /* 0x0000000103047824 */ /* 0x000fca00078e0208 */
[----:B------:R-:W-:Y:S01]  /*06e0*/  SEL R4, R4, 0x3c0, P1 ;  /* 0x000003c004047807 */ /* 0x000fe20000800000 */
[----:B------:R-:W-:Y:S06]  /*06f0*/  @!P0 BRA `(.L_x_8) ;  /* 0x0000001000188947 */ /* 0x000fec0003800000 */
[----:B------:R-:W-:-:S13]  /*0700*/  ISETP.GE.AND P0, PT, R8, R4, PT ;  /* 0x000000040800720c */ /* 0x000fda0003f06270 */
[----:B------:R-:W-:Y:S05]  /*0710*/  @P0 BRA `(.L_x_9) ;  /* 0x0000001000400947 */ /* 0x000fea0003800000 */
[----:B------:R-:W-:Y:S01]  /*0720*/  IMAD.IADD R2, R8, 0x1, -R4 ;  /* 0x0000000108027824 */ /* 0x000fe200078e0a04 */
[----:B------:R-:W-:Y:S01]  /*0730*/  BSSY.RECONVERGENT B1, `(.L_x_10) ;  /* 0x000008e000017945 */ /* 0x000fe20003800200 */
[----:B------:R-:W-:-:S03]  /*0740*/  MOV R9, R8 ;  /* 0x0000000800097202 */ /* 0x000fc60000000f00 */
[----:B------:R-:W-:-:S13]  /*0750*/  ISETP.GT.U32.AND P0, PT, R2, -0x4, PT ;  /* 0xfffffffc0200780c */ /* 0x000fda0003f04070 */
[----:B------:R-:W-:Y:S05]  /*0760*/  @P0 BRA `(.L_x_11) ;  /* 0x0000000800280947 */ /* 0x000fea0003800000 */
[----:B------:R-:W-:Y:S02]  /*0770*/  IMAD.MOV.U32 R6, RZ, RZ, RZ ;  /* 0x000000ffff067224 */ /* 0x000fe400078e00ff */
[----:B------:R-:W-:-:S07]  /*0780*/  IMAD.MOV.U32 R9, RZ, RZ, R8 ;  /* 0x000000ffff097224 */ /* 0x000fce00078e0008 */
.L_x_24:
[----:B------:R-:W-:Y:S02]  /*0790*/  HFMA2 R2, -RZ, RZ, 0, 0 ;  /* 0x00000000ff027431 */ /* 0x000fe400000001ff */
[----:B------:R-:W-:Y:S01]  /*07a0*/  IMAD.MOV.U32 R3, RZ, RZ, R9 ;  /* 0x000000ffff037224 */ /* 0x000fe200078e0009 */
[----:B------:R-:W-:Y:S02]  /*07b0*/  BSSY.RECONVERGENT B2, `(.L_x_12) ;  /* 0x000001a000027945 */ /* 0x000fe40003800200 */
[----:B------:R-:W-:-:S05]  /*07c0*/  IMAD.HI R10, R9, -0x7bdef7bd, R2 ;  /* 0x84210843090a7827 */ /* 0x000fca00078e0202 */
[----:B------:R-:W-:-:S04]  /*07d0*/  SHF.R.U32.HI R3, RZ, 0x1f, R10 ;  /* 0x0000001fff037819 */ /* 0x000fc8000001160a */
[----:B------:R-:W-:-:S04]  /*07e0*/  LEA.HI.SX32 R10, R10, R3, 0x1c ;  /* 0x000000030a0a7211 */ /* 0x000fc800078fe2ff */
[C---:B------:R-:W-:Y:S01]  /*07f0*/  IADD3 R2, PT, PT, R10.reuse, -0xf, RZ ;  /* 0xfffffff10a027810 */ /* 0x040fe20007ffe0ff */
[----:B------:R-:W-:-:S03]  /*0800*/  IMAD R13, R10, -0x1f, R9 ;  /* 0xffffffe10a0d7824 */ /* 0x000fc600078e0209 */
[----:B------:R-:W-:Y:S01]  /*0810*/  I2FP.F32.S32 R2, R2 ;  /* 0x0000000200027245 */ /* 0x000fe20000201400 */
[----:B------:R-:W-:-:S04]  /*0820*/  VIADD R3, R13, 0xfffffff1 ;  /* 0xfffffff10d037836 */ /* 0x000fc80000000000 */
[----:B------:R-:W-:Y:S01]  /*0830*/  FMUL R2, R2, R27 ;  /* 0x0000001b02027220 */ /* 0x000fe20000400000 */
[----:B------:R-:W-:-:S05]  /*0840*/  I2FP.F32.S32 R3, R3 ;  /* 0x0000000300037245 */ /* 0x000fca0000201400 */
[----:B------:R-:W-:-:S04]  /*0850*/  FMUL R3, R3, R28 ;  /* 0x0000001c03037220 */ /* 0x000fc80000400000 */
[----:B------:R-:W-:-:S04]  /*0860*/  FMUL R3, R3, R3 ;  /* 0x0000000303037220 */ /* 0x000fc80000400000 */
[----:B------:R-:W-:-:S04]  /*0870*/  FFMA R3, R2, R2, R3 ;  /* 0x0000000202037223 */ /* 0x000fc80000000003 */
[----:B------:R-:W-:Y:S01]  /*0880*/  VIADD R11, R3, 0xf3000000 ;  /* 0xf3000000030b7836 */ /* 0x000fe20000000000 */
[----:B------:R0:W1:Y:S04]  /*0890*/  MUFU.RSQ R2, R3 ;  /* 0x0000000300027308 */ /* 0x0000680000001400 */
[----:B------:R-:W-:-:S13]  /*08a0*/  ISETP.GT.U32.AND P0, PT, R11, 0x727fffff, PT ;  /* 0x727fffff0b00780c */ /* 0x000fda0003f04070 */
[----:B01----:R-:W-:Y:S05]  /*08b0*/  @!P0 BRA `(.L_x_13) ;  /* 0x0000000000148947 */ /* 0x003fea0003800000 */
[----:B------:R-:W-:Y:S01]  /*08c0*/  IMAD.MOV.U32 R2, RZ, RZ, R3 ;  /* 0x000000ffff027224 */ /* 0x000fe200078e0003 */
[----:B------:R-:W-:-:S07]  /*08d0*/  MOV R19, 0x8f0 ;  /* 0x000008f000137802 */ /* 0x000fce0000000f00 */
[----:B------:R-:W-:Y:S05]  /*08e0*/  CALL.REL.NOINC `($__internal_2_$__cuda_sm20_sqrt_rn_f32_slowpath) ;  /* 0x0000005000f07944 */ /* 0x000fea0003c00000 */
[----:B------:R-:W-:Y:S01]  /*08f0*/  MOV R14, R15 ;  /* 0x0000000f000e7202 */ /* 0x000fe20000000f00 */
[----:B------:R-:W-:Y:S06]  /*0900*/  BRA `(.L_x_14) ;  /* 0x0000000000107947 */ /* 0x000fec0003800000 */
.L_x_13:
[----:B------:R-:W-:Y:S01]  /*0910*/  FMUL.FTZ R14, R3, R2 ;  /* 0x00000002030e7220 */ /* 0x000fe20000410000 */
[----:B------:R-:W-:-:S03]  /*0920*/  FMUL.FTZ R2, R2, 0.5 ;  /* 0x3f00000002027820 */ /* 0x000fc60000410000 */
[----:B------:R-:W-:-:S04]  /*0930*/  FFMA R3, -R14, R14, R3 ;  /* 0x0000000e0e037223 */ /* 0x000fc80000000103 */
[----:B------:R-:W-:-:S07]  /*0940*/  FFMA R14, R3, R2, R14 ;  /* 0x00000002030e7223 */ /* 0x000fce000000000e */
.L_x_14:
[----:B------:R-:W-:Y:S05]  /*0950*/  BSYNC.RECONVERGENT B2 ;  /* 0x0000000000027941 */ /* 0x000fea0003800200 */
.L_x_12:
[----:B------:R-:W-:Y:S01]  /*0960*/  VIADD R3, R9, 0x1 ;  /* 0x0000000109037836 */ /* 0x000fe20000000000 */
[----:B------:R-:W0:Y:S01]  /*0970*/  S2R R16, SR_CgaCtaId ;  /* 0x0000000000107919 */ /* 0x000e220000008800 */
[----:B------:R-:W-:Y:S01]  /*0980*/  IMAD.MOV.U32 R2, RZ, RZ, RZ ;  /* 0x000000ffff027224 */ /* 0x000fe200078e00ff */
[----:B------:R-:W-:Y:S01]  /*0990*/  BSSY.RECONVERGENT B2, `(.L_x_15) ;  /* 0x000001f000027945 */ /* 0x000fe20003800200 */
[----:B------:R-:W-:Y:S02]  /*09a0*/  IMAD R13, R13, 0x1f, R10 ;  /* 0x0000001f0d0d7824 */ /* 0x000fe400078e020a */
[----:B------:R-:W-:-:S05]  /*09b0*/  IMAD.HI R11, R3, -0x7bdef7bd, R2 ;  /* 0x84210843030b7827 */ /* 0x000fca00078e0202 */
[----:B------:R-:W-:-:S04]  /*09c0*/  SHF.R.U32.HI R2, RZ, 0x1f, R11 ;  /* 0x0000001fff027819 */ /* 0x000fc8000001160b */
[----:B------:R-:W-:Y:S02]  /*09d0*/  LEA.HI.SX32 R11, R11, R2, 0x1c ;  /* 0x000000020b0b7211 */ /* 0x000fe400078fe2ff */
[----:B------:R-:W-:-:S03]  /*09e0*/  MOV R2, 0x400 ;  /* 0x0000040000027802 */ /* 0x000fc60000000f00 */
[C---:B------:R-:W-:Y:S02]  /*09f0*/  IMAD R12, R11.reuse, -0x1f, R3 ;  /* 0xffffffe10b0c7824 */ /* 0x040fe400078e0203 */
[----:B------:R-:W-:Y:S02]  /*0a00*/  VIADD R15, R2, 0x9c40 ;  /* 0x00009c40020f7836 */ /* 0x000fe40000000000 */
[----:B------:R-:W-:Y:S01]  /*0a10*/  VIADD R2, R11, 0xfffffff1 ;  /* 0xfffffff10b027836 */ /* 0x000fe20000000000 */
[----:B------:R-:W-:-:S04]  /*0a20*/  IADD3 R3, PT, PT, R12, -0xf, RZ ;  /* 0xfffffff10c037810 */ /* 0x000fc80007ffe0ff */
[----:B------:R-:W-:Y:S02]  /*0a30*/  I2FP.F32.S32 R3, R3 ;  /* 0x0000000300037245 */ /* 0x000fe40000201400 */
[----:B------:R-:W-:Y:S02]  /*0a40*/  I2FP.F32.S32 R2, R2 ;  /* 0x0000000200027245 */ /* 0x000fe40000201400 */
[----:B0-----:R-:W-:Y:S01]  /*0a50*/  LEA R10, R16, R15, 0x18 ;  /* 0x0000000f100a7211 */ /* 0x001fe200078ec0ff */
[----:B------:R-:W-:Y:S02]  /*0a60*/  FMUL R3, R3, R28 ;  /* 0x0000001c03037220 */ /* 0x000fe40000400000 */
[----:B------:R-:W-:Y:S01]  /*0a70*/  FMUL R2, R2, R27 ;  /* 0x0000001b02027220 */ /* 0x000fe20000400000 */
[----:B------:R-:W-:Y:S01]  /*0a80*/  LEA R13, R13, R10, 0x2 ;  /* 0x0000000a0d0d7211 */ /* 0x000fe200078e10ff */
[----:B------:R-:W-:-:S04]  /*0a90*/  FMUL R3, R3, R3 ;  /* 0x0000000303037220 */ /* 0x000fc80000400000 */
[----:B------:R-:W-:Y:S01]  /*0aa0*/  FFMA R16, R2, R2, R3 ;  /* 0x0000000202107223 */ /* 0x000fe20000000003 */
[----:B------:R0:W-:Y:S03]  /*0ab0*/  STS [R13], R14 ;  /* 0x0000000e0d007388 */ /* 0x0001e60000000800 */
[----:B------:R-:W-:Y:S01]  /*0ac0*/  VIADD R2, R16, 0xf3000000 ;  /* 0xf300000010027836 */ /* 0x000fe20000000000 */
[----:B------:R0:W1:Y:S04]  /*0ad0*/  MUFU.RSQ R3, R16 ;  /* 0x0000001000037308 */ /* 0x0000680000001400 */
[----:B------:R-:W-:-:S13]  /*0ae0*/  ISETP.GT.U32.AND P0, PT, R2, 0x727fffff, PT ;  /* 0x727fffff0200780c */ /* 0x000fda0003f04070 */
[----:B01----:R-:W-:Y:S05]  /*0af0*/  @!P0 BRA `(.L_x_16) ;  /* 0x0000000000108947 */ /* 0x003fea0003800000 */
[----:B------:R-:W-:Y:S01]  /*0b00*/  IMAD.MOV.U32 R2, RZ, RZ, R16 ;  /* 0x000000ffff027224 */ /* 0x000fe200078e0010 */
[----:B------:R-:W-:-:S07]  /*0b10*/  MOV R19, 0xb30 ;  /* 0x00000b3000137802 */ /* 0x000fce0000000f00 */
[----:B------:R-:W-:Y:S05]  /*0b20*/  CALL.REL.NOINC `($__internal_2_$__cuda_sm20_sqrt_rn_f32_slowpath) ;  /* 0x0000005000607944 */ /* 0x000fea0003c00000 */
[----:B------:R-:W-:Y:S05]  /*0b30*/  BRA `(.L_x_17) ;  /* 0x0000000000107947 */ /* 0x000fea0003800000 */
.L_x_16:
[----:B------:R-:W-:Y:S01]  /*0b40*/  FMUL.FTZ R15, R16, R3 ;  /* 0x00000003100f7220 */ /* 0x000fe20000410000 */
[----:B------:R-:W-:-:S03]  /*0b50*/  FMUL.FTZ R3, R3, 0.5 ;  /* 0x3f00000003037820 */ /* 0x000fc60000410000 */
[----:B------:R-:W-:-:S04]  /*0b60*/  FFMA R2, -R15, R15, R16 ;  /* 0x0000000f0f027223 */ /* 0x000fc80000000110 */
[----:B------:R-:W-:-:S07]  /*0b70*/  FFMA R15, R2, R3, R15 ;  /* 0x00000003020f7223 */ /* 0x000fce000000000f */
.L_x_17:
[----:B------:R-:W-:Y:S05]  /*0b80*/  BSYNC.RECONVERGENT B2 ;  /* 0x0000000000027941 */ /* 0x000fea0003800200 */
.L_x_15:
[----:B------:R-:W-:Y:S01]  /*0b90*/  IADD3 R3, PT, PT, R9, 0x2, RZ ;  /* 0x0000000209037810 */ /* 0x000fe20007ffe0ff */
[----:B------:R-:W-:Y:S01]  /*0ba0*/  IMAD.MOV.U32 R2, RZ, RZ, RZ ;  /* 0x000000ffff027224 */ /* 0x000fe200078e00ff */
[----:B------:R-:W-:Y:S01]  /*0bb0*/  BSSY.RECONVERGENT B2, `(.L_x_18) ;  /* 0x000001c000027945 */ /* 0x000fe20003800200 */
[----:B------:R-:W-:Y:S02]  /*0bc0*/  IMAD R11, R12, 0x1f, R11 ;  /* 0x0000001f0c0b7824 */ /* 0x000fe400078e020b */
[----:B------:R-:W-:-:S05]  /*0bd0*/  IMAD.HI R13, R3, -0x7bdef7bd, R2 ;  /* 0x84210843030d7827 */ /* 0x000fca00078e0202 */
[----:B------:R-:W-:-:S04]  /*0be0*/  SHF.R.U32.HI R2, RZ, 0x1f, R13 ;  /* 0x0000001fff027819 */ /* 0x000fc8000001160d */
[----:B------:R-:W-:-:S04]  /*0bf0*/  LEA.HI.SX32 R13, R13, R2, 0x1c ;  /* 0x000000020d0d7211 */ /* 0x000fc800078fe2ff */
[C---:B------:R-:W-:Y:S01]  /*0c00*/  IADD3 R2, PT, PT, R13.reuse, -0xf, RZ ;  /* 0xfffffff10d027810 */ /* 0x040fe20007ffe0ff */
[----:B------:R-:W-:-:S03]  /*0c10*/  IMAD R14, R13, -0x1f, R3 ;  /* 0xffffffe10d0e7824 */ /* 0x000fc600078e0203 */
[----:B------:R-:W-:Y:S01]  /*0c20*/  I2FP.F32.S32 R12, R2 ;  /* 0x00000002000c7245 */ /* 0x000fe20000201400 */
[----:B------:R-:W-:Y:S02]  /*0c30*/  VIADD R3, R14, 0xfffffff1 ;  /* 0xfffffff10e037836 */ /* 0x000fe40000000000 */
[----:B------:R-:W-:Y:S02]  /*0c40*/  IMAD R2, R11, 0x4, R10 ;  /* 0x000000040b027824 */ /* 0x000fe400078e020a */
[----:B------:R-:W-:Y:S01]  /*0c50*/  FMUL R12, R12, R27 ;  /* 0x0000001b0c0c7220 */ /* 0x000fe20000400000 */
[----:B------:R-:W-:Y:S02]  /*0c60*/  I2FP.F32.S32 R3, R3 ;  /* 0x0000000300037245 */ /* 0x000fe40000201400 */
[----:B------:R0:W-:Y:S03]  /*0c70*/  STS [R2], R15 ;  /* 0x0000000f02007388 */ /* 0x0001e60000000800 */
[----:B------:R-:W-:-:S04]  /*0c80*/  FMUL R3, R3, R28 ;  /* 0x0000001c03037220 */ /* 0x000fc80000400000 */
[----:B------:R-:W-:-:S04]  /*0c90*/  FMUL R3, R3, R3 ;  /* 0x0000000303037220 */ /* 0x000fc80000400000 */
[----:B------:R-:W-:-:S04]  /*0ca0*/  FFMA R12, R12, R12, R3 ;  /* 0x0000000c0c0c7223 */ /* 0x000fc80000000003 */
[----:B------:R-:W-:Y:S01]  /*0cb0*/  VIADD R3, R12, 0xf3000000 ;  /* 0xf30000000c037836 */ /* 0x000fe20000000000 */
[----:B------:R0:W1:Y:S04]  /*0cc0*/  MUFU.RSQ R11, R12 ;  /* 0x0000000c000b7308 */ /* 0x0000680000001400 */
[----:B------:R-:W-:-:S13]  /*0cd0*/  ISETP.GT.U32.AND P0, PT, R3, 0x727fffff, PT ;  /* 0x727fffff0300780c */ /* 0x000fda0003f04070 */
[----:B01----:R-:W-:Y:S05]  /*0ce0*/  @!P0 BRA `(.L_x_19) ;  /* 0x0000000000108947 */ /* 0x003fea0003800000 */
[----:B------:R-:W-:Y:S02]  /*0cf0*/  MOV R2, R12 ;  /* 0x0000000c00027202 */ /* 0x000fe40000000f00 */
[----:B------:R-:W-:-:S07]  /*0d00*/  MOV R19, 0xd20 ;  /* 0x00000d2000137802 */ /* 0x000fce0000000f00 */
[----:B------:R-:W-:Y:S05]  /*0d10*/  CALL.REL.NOINC `($__internal_2_$__cuda_sm20_sqrt_rn_f32_slowpath) ;  /* 0x0000004c00e47944 */ /* 0x000fea0003c00000 */
[----:B------:R-:W-:Y:S05]  /*0d20*/  BRA `(.L_x_20) ;  /* 0x0000000000107947 */ /* 0x000fea0003800000 */
.L_x_19:
[----:B------:R-:W-:Y:S01]  /*0d30*/  FMUL.FTZ R15, R12, R11 ;  /* 0x0000000b0c0f7220 */ /* 0x000fe20000410000 */
[----:B------:R-:W-:-:S03]  /*0d40*/  FMUL.FTZ R3, R11, 0.5 ;  /* 0x3f0000000b037820 */ /* 0x000fc60000410000 */
[----:B------:R-:W-:-:S04]  /*0d50*/  FFMA R2, -R15, R15, R12 ;  /* 0x0000000f0f027223 */ /* 0x000fc8000000010c */
[----:B------:R-:W-:-:S07]  /*0d60*/  FFMA R15, R2, R3, R15 ;  /* 0x00000003020f7223 */ /* 0x000fce000000000f */
.L_x_20:
[----:B------:R-:W-:Y:S05]  /*0d70*/  BSYNC.RECONVERGENT B2 ;  /* 0x0000000000027941 */ /* 0x000fea0003800200 */
.L_x_18:
[----:B------:R-:W-:Y:S01]  /*0d80*/  VIADD R3, R9, 0x3 ;  /* 0x0000000309037836 */ /* 0x000fe20000000000 */
[----:B------:R-:W-:Y:S01]  /*0d90*/  BSSY.RECONVERGENT B2, `(.L_x_21) ;  /* 0x000001e000027945 */ /* 0x000fe20003800200 */
[----:B------:R-:W-:Y:S02]  /*0da0*/  IMAD.MOV.U32 R2, RZ, RZ, RZ ;  /* 0x000000ffff027224 */ /* 0x000fe400078e00ff */
[----:B------:R-:W-:Y:S02]  /*0db0*/  IMAD R13, R14, 0x1f, R13 ;  /* 0x0000001f0e0d7824 */ /* 0x000fe400078e020d */
[----:B------:R-:W-:-:S05]  /*0dc0*/  IMAD.HI R11, R3, -0x7bdef7bd, R2 ;  /* 0x84210843030b7827 */ /* 0x000fca00078e0202 */
[----:B------:R-:W-:-:S04]  /*0dd0*/  SHF.R.U32.HI R2, RZ, 0x1f, R11 ;  /* 0x0000001fff027819 */ /* 0x000fc8000001160b */
[----:B------:R-:W-:-:S05]  /*0de0*/  LEA.HI.SX32 R11, R11, R2, 0x1c ;  /* 0x000000020b0b7211 */ /* 0x000fca00078fe2ff */
[C---:B------:R-:W-:Y:S02]  /*0df0*/  IMAD R12, R11.reuse, -0x1f, R3 ;  /* 0xffffffe10b0c7824 */ /* 0x040fe400078e0203 */
[----:B------:R-:W-:-:S03]  /*0e00*/  VIADD R2, R11, 0xfffffff1 ;  /* 0xfffffff10b027836 */ /* 0x000fc60000000000 */
[----:B------:R-:W-:Y:S02]  /*0e10*/  IADD3 R3, PT, PT, R12, -0xf, RZ ;  /* 0xfffffff10c037810 */ /* 0x000fe40007ffe0ff */
[----:B------:R-:W-:Y:S01]  /*0e20*/  I2FP.F32.S32 R14, R2 ;  /* 0x00000002000e7245 */ /* 0x000fe20000201400 */
[----:B------:R-:W-:Y:S01]  /*0e30*/  IMAD R2, R13, 0x4, R10 ;  /* 0x000000040d027824 */ /* 0x000fe200078e020a */
[----:B------:R-:W-:-:S03]  /*0e40*/  I2FP.F32.S32 R3, R3 ;  /* 0x0000000300037245 */ /* 0x000fc60000201400 */
[----:B------:R-:W-:Y:S01]  /*0e50*/  FMUL R14, R14, R27 ;  /* 0x0000001b0e0e7220 */ /* 0x000fe20000400000 */
[----:B------:R0:W-:Y:S01]  /*0e60*/  STS [R2], R15 ;  /* 0x0000000f02007388 */ /* 0x0001e20000000800 */
[----:B------:R-:W-:-:S04]  /*0e70*/  FMUL R3, R3, R28 ;  /* 0x0000001c03037220 */ /* 0x000fc80000400000 */
[----:B------:R-:W-:-:S04]  /*0e80*/  FMUL R3, R3, R3 ;  /* 0x0000000303037220 */ /* 0x000fc80000400000 */
[----:B------:R-:W-:-:S04]  /*0e90*/  FFMA R17, R14, R14, R3 ;  /* 0x0000000e0e117223 */ /* 0x000fc80000000003 */
[----:B------:R0:W1:Y:S01]  /*0ea0*/  MUFU.RSQ R14, R17 ;  /* 0x00000011000e7308 */ /* 0x0000620000001400 */
[----:B------:R-:W-:-:S04]  /*0eb0*/  IADD3 R3, PT, PT, R17, -0xd000000, RZ ;  /* 0xf300000011037810 */ /* 0x000fc80007ffe0ff */
[----:B------:R-:W-:-:S13]  /*0ec0*/  ISETP.GT.U32.AND P0, PT, R3, 0x727fffff, PT ;  /* 0x727fffff0300780c */ /* 0x000fda0003f04070 */
[----:B01----:R-:W-:Y:S05]  /*0ed0*/  @!P0 BRA `(.L_x_22) ;  /* 0x0000000000148947 */ /* 0x003fea0003800000 */
[----:B------:R-:W-:Y:S01]  /*0ee0*/  IMAD.MOV.U32 R2, RZ, RZ, R17 ;  /* 0x000000ffff027224 */ /* 0x000fe200078e0011 */
[----:B------:R-:W-:-:S07]  /*0ef0*/  MOV R19, 0xf10 ;  /* 0x00000f1000137802 */ /* 0x000fce0000000f00 */
[----:B------:R-:W-:Y:S05]  /*0f00*/  CALL.REL.NOINC `($__internal_2_$__cuda_sm20_sqrt_rn_f32_slowpath) ;  /* 0x0000004c00687944 */ /* 0x000fea0003c00000 */
[----:B------:R-:W-:Y:S01]  /*0f10*/  IMAD.MOV.U32 R2, RZ, RZ, R15 ;  /* 0x000000ffff027224 */ /* 0x000fe200078e000f */
[----:B------:R-:W-:Y:S06]  /*0f20*/  BRA `(.L_x_23) ;  /* 0x0000000000107947 */ /* 0x000fec0003800000 */
.L_x_22:
[----:B------:R-:W-:Y:S01]  /*0f30*/  FMUL.FTZ R2, R17, R14 ;  /* 0x0000000e11027220 */ /* 0x000fe20000410000 */
[----:B------:R-:W-:-:S03]  /*0f40*/  FMUL.FTZ R13, R14, 0.5 ;  /* 0x3f0000000e0d7820 */ /* 0x000fc60000410000 */
[----:B------:R-:W-:-:S04]  /*0f50*/  FFMA R3, -R2, R2, R17 ;  /* 0x0000000202037223 */ /* 0x000fc80000000111 */
[----:B------:R-:W-:-:S07]  /*0f60*/  FFMA R2, R3, R13, R2 ;  /* 0x0000000d03027223 */ /* 0x000fce0000000002 */
.L_x_23:
[----:B------:R-:W-:Y:S05]  /*0f70*/  BSYNC.RECONVERGENT B2 ;  /* 0x0000000000027941 */ /* 0x000fea0003800200 */
.L_x_21:
[----:B------:R-:W-:Y:S01]  /*0f80*/  IMAD R11, R12, 0x1f, R11 ;  /* 0x0000001f0c0b7824 */ /* 0x000fe200078e020b */
[----:B------:R-:W-:Y:S01]  /*0f90*/  IADD3 R9, PT, PT, R9, 0x4, RZ ;  /* 0x0000000409097810 */ /* 0x000fe20007ffe0ff */
[----:B------:R-:W-:Y:S02]  /*0fa0*/  IMAD.IADD R3, R4, 0x1, -R8 ;  /* 0x0000000104037824 */ /* 0x000fe400078e0a08 */
[----:B------:R-:W-:Y:S01]  /*0fb0*/  VIADD R6, R6, 0x4 ;  /* 0x0000000406067836 */ /* 0x000fe20000000000 */
[----:B------:R-:W-:Y:S02]  /*0fc0*/  LEA R11, R11, R10, 0x2 ;  /* 0x0000000a0b0b7211 */ /* 0x000fe400078e10ff */
[----:B------:R-:W-:-:S03]  /*0fd0*/  LOP3.LUT R3, R3, 0xfffffffc, RZ, 0xc0, !PT ;  /* 0xfffffffc03037812 */ /* 0x000fc600078ec0ff */
[----:B------:R0:W-:Y:S01]  /*0fe0*/  STS [R11], R2 ;  /* 0x000000020b007388 */ /* 0x0001e20000000800 */
[----:B------:R-:W-:-:S13]  /*0ff0*/  ISETP.NE.AND P0, PT, R6, R3, PT ;  /* 0x000000030600720c */ /* 0x000fda0003f05270 */
[----:B0-----:R-:W-:Y:S05]  /*1000*/  @P0 BRA `(.L_x_24) ;  /* 0xfffffff400e00947 */ /* 0x001fea000383ffff */
.L_x_11:
[----:B------:R-:W-:Y:S05]  /*1010*/  BSYNC.RECONVERGENT B1 ;  /* 0x0000000000017941 */ /* 0x000fea0003800200 */
.L_x_10:
[----:B------:R-:W-:-:S05]  /*1020*/  IMAD.IADD R6, R4, 0x1, -R8 ;  /* 0x0000000104067824 */ /* 0x000fca00078e0a08 */
[----:B------:R-:W-:-:S13]  /*1030*/  LOP3.LUT P0, R2, R6, 0x3, RZ, 0xc0, !PT ;  /* 0x0000000306027812 */ /* 0x000fda000780c0ff */
[----:B------:R-:W-:Y:S05]  /*1040*/  @!P0 BRA `(.L_x_9) ;  /* 0x0000000400f48947 */ /* 0x000fea0003800000 */
[----:B------:R-:W-:Y:S01]  /*1050*/  ISETP.NE.AND P0, PT, R2, 0x1, PT ;  /* 0x000000010200780c */ /* 0x000fe20003f05270 */
[----:B------:R-:W-:-:S12]  /*1060*/  BSSY.RECONVERGENT B1, `(.L_x_25) ;  /* 0x0000047000017945 */ /* 0x000fd80003800200 */
[----:B------:R-:W-:Y:S05]  /*1070*/  @!P0 BRA `(.L_x_26) ;  /* 0x0000000400148947 */ /* 0x000fea0003800000 */
[----:B------:R-:W-:Y:S01]  /*1080*/  MOV R3, R9 ;  /* 0x0000000900037202 */ /* 0x000fe20000000f00 */
[----:B------:R-:W-:Y:S01]  /*1090*/  IMAD.MOV.U32 R2, RZ, RZ, RZ ;  /* 0x000000ffff027224 */ /* 0x000fe200078e00ff */
[----:B------:R-:W-:Y:S03]  /*10a0*/  BSSY.RECONVERGENT B2, `(.L_x_27) ;  /* 0x000001a000027945 */ /* 0x000fe60003800200 */
[----:B------:R-:W-:-:S05]  /*10b0*/  IMAD.HI R10, R9, -0x7bdef7bd, R2 ;  /* 0x84210843090a7827 */ /* 0x000fca00078e0202 */
[----:B------:R-:W-:-:S04]  /*10c0*/  SHF.R.U32.HI R3, RZ, 0x1f, R10 ;  /* 0x0000001fff037819 */ /* 0x000fc8000001160a */
[----:B------:R-:W-:-:S05]  /*10d0*/  LEA.HI.SX32 R10, R10, R3, 0x1c ;  /* 0x000000030a0a7211 */ /* 0x000fca00078fe2ff */
[C---:B------:R-:W-:Y:S02]  /*10e0*/  IMAD R11, R10.reuse, -0x1f, R9 ;  /* 0xffffffe10a0b7824 */ /* 0x040fe400078e0209 */
[----:B------:R-:W-:Y:S02]  /*10f0*/  VIADD R2, R10, 0xfffffff1 ;  /* 0xfffffff10a027836 */ /* 0x000fe40000000000 */
[----:B------:R-:W-:-:S03]  /*1100*/  VIADD R3, R11, 0xfffffff1 ;  /* 0xfffffff10b037836 */ /* 0x000fc60000000000 */
[----:B------:R-:W-:Y:S02]  /*1110*/  I2FP.F32.S32 R2, R2 ;  /* 0x0000000200027245 */ /* 0x000fe40000201400 */
[----:B------:R-:W-:-:S03]  /*1120*/  I2FP.F32.S32 R3, R3 ;  /* 0x0000000300037245 */ /* 0x000fc60000201400 */
[----:B------:R-:W-:Y:S02]  /*1130*/  FMUL R2, R2, R27 ;  /* 0x0000001b02027220 */ /* 0x000fe40000400000 */
        /* <DEDUP_REMOVED lines=12> */
.L_x_28:
[----:B------:R-:W-:Y:S01]  /*1200*/  FMUL.FTZ R2, R3, R12 ;  /* 0x0000000c03027220 */ /* 0x000fe20000410000 */
[----:B------:R-:W-:-:S03]  /*1210*/  FMUL.FTZ R12, R12, 0.5 ;  /* 0x3f0000000c0c7820 */ /* 0x000fc60000410000 */
[----:B------:R-:W-:-:S04]  /*1220*/  FFMA R3, -R2, R2, R3 ;  /* 0x0000000202037223 */ /* 0x000fc80000000103 */
[----:B------:R-:W-:-:S07]  /*1230*/  FFMA R2, R3, R12, R2 ;  /* 0x0000000c03027223 */ /* 0x000fce0000000002 */
.L_x_29:
[----:B------:R-:W-:Y:S05]  /*1240*/  BSYNC.RECONVERGENT B2 ;  /* 0x0000000000027941 */ /* 0x000fea0003800200 */
.L_x_27:
[----:B------:R-:W-:Y:S01]  /*1250*/  IADD3 R13, PT, PT, R9, 0x1, RZ ;  /* 0x00000001090d7810 */ /* 0x000fe20007ffe0ff */
[----:B------:R-:W-:Y:S01]  /*1260*/  IMAD.MOV.U32 R12, RZ, RZ, RZ ;  /* 0x000000ffff0c7224 */ /* 0x000fe200078e00ff */
[----:B------:R-:W0:Y:S01]  /*1270*/  S2R R17, SR_CgaCtaId ;  /* 0x0000000000117919 */ /* 0x000e220000008800 */
[----:B------:R-:W-:Y:S01]  /*1280*/  IMAD R11, R11, 0x1f, R10 ;  /* 0x0000001f0b0b7824 */ /* 0x000fe200078e020a */
[----:B------:R-:W-:Y:S01]  /*1290*/  BSSY.RECONVERGENT B2, `(.L_x_30) ;  /* 0x000001f000027945 */ /* 0x000fe20003800200 */
[----:B------:R-:W-:-:S05]  /*12a0*/  IMAD.HI R12, R13, -0x7bdef7bd, R12 ;  /* 0x842108430d0c7827 */ /* 0x000fca00078e020c */
[----:B------:R-:W-:-:S04]  /*12b0*/  SHF.R.U32.HI R3, RZ, 0x1f, R12 ;  /* 0x0000001fff037819 */ /* 0x000fc8000001160c */
[----:B------:R-:W-:Y:S02]  /*12c0*/  LEA.HI.SX32 R12, R12, R3, 0x1c ;  /* 0x000000030c0c7211 */ /* 0x000fe400078fe2ff */
[----:B------:R-:W-:-:S03]  /*12d0*/  MOV R3, 0x400 ;  /* 0x0000040000037802 */ /* 0x000fc60000000f00 */
[C---:B------:R-:W-:Y:S01]  /*12e0*/  IMAD R13, R12.reuse, -0x1f, R13 ;  /* 0xffffffe10c0d7824 */ /* 0x040fe200078e020d */
[----:B------:R-:W-:Y:S01]  /*12f0*/  IADD3 R16, PT, PT, R3, 0x9c40, RZ ;  /* 0x00009c4003107810 */ /* 0x000fe20007ffe0ff */
[----:B------:R-:W-:Y:S02]  /*1300*/  VIADD R3, R12, 0xfffffff1 ;  /* 0xfffffff10c037836 */ /* 0x000fe40000000000 */
[----:B------:R-:W-:-:S05]  /*1310*/  VIADD R14, R13, 0xfffffff1 ;  /* 0xfffffff10d0e7836 */ /* 0x000fca0000000000 */
[----:B------:R-:W-:Y:S02]  /*1320*/  I2FP.F32.S32 R15, R14 ;  /* 0x0000000e000f7245 */ /* 0x000fe40000201400 */
[----:B------:R-:W-:-:S03]  /*1330*/  I2FP.F32.S32 R14, R3 ;  /* 0x00000003000e7245 */ /* 0x000fc60000201400 */
[----:B------:R-:W-:Y:S01]  /*1340*/  FMUL R15, R15, R28 ;  /* 0x0000001c0f0f7220 */ /* 0x000fe20000400000 */
[----:B0-----:R-:W-:Y:S01]  /*1350*/  LEA R10, R17, R16, 0x18 ;  /* 0x00000010110a7211 */ /* 0x001fe200078ec0ff */
[----:B------:R-:W-:Y:S02]  /*1360*/  FMUL R14, R14, R27 ;  /* 0x0000001b0e0e7220 */ /* 0x000fe40000400000 */
[----:B------:R-:W-:Y:S02]  /*1370*/  FMUL R15, R15, R15 ;  /* 0x0000000f0f0f7220 */ /* 0x000fe40000400000 */
[----:B------:R-:W-:Y:S02]  /*1380*/  IMAD R11, R11, 0x4, R10 ;  /* 0x000000040b0b7824 */ /* 0x000fe400078e020a */
[----:B------:R-:W-:-:S03]  /*1390*/  FFMA R15, R14, R14, R15 ;  /* 0x0000000e0e0f7223 */ /* 0x000fc6000000000f */
[----:B------:R0:W-:Y:S01]  /*13a0*/  STS [R11], R2 ;  /* 0x000000020b007388 */ /* 0x0001e20000000800 */
        /* <DEDUP_REMOVED lines=9> */
.L_x_31:
[----:B------:R-:W-:Y:S01]  /*1440*/  FMUL.FTZ R2, R15, R14 ;  /* 0x0000000e0f027220 */ /* 0x000fe20000410000 */
[----:B------:R-:W-:-:S03]  /*1450*/  FMUL.FTZ R11, R14, 0.5 ;  /* 0x3f0000000e0b7820 */ /* 0x000fc60000410000 */
[----:B------:R-:W-:-:S04]  /*1460*/  FFMA R3, -R2, R2, R15 ;  /* 0x0000000202037223 */ /* 0x000fc8000000010f */
[----:B------:R-:W-:-:S07]  /*1470*/  FFMA R2, R3, R11, R2 ;  /* 0x0000000b03027223 */ /* 0x000fce0000000002 */
.L_x_32:
[----:B------:R-:W-:Y:S05]  /*1480*/  BSYNC.RECONVERGENT B2 ;  /* 0x0000000000027941 */ /* 0x000fea0003800200 */
.L_x_30:
[----:B------:R-:W-:Y:S02]  /*1490*/  IMAD R13, R13, 0x1f, R12 ;  /* 0x0000001f0d0d7824 */ /* 0x000fe400078e020c */
[----:B------:R-:W-:-:S03]  /*14a0*/  VIADD R9, R9, 0x2 ;  /* 0x0000000209097836 */ /* 0x000fc60000000000 */
[----:B------:R-:W-:-:S05]  /*14b0*/  LEA R13, R13, R10, 0x2 ;  /* 0x0000000a0d0d7211 */ /* 0x000fca00078e10ff */
[----:B------:R0:W-:Y:S02]  /*14c0*/  STS [R13], R2 ;  /* 0x000000020d007388 */ /* 0x0001e40000000800 */
.L_x_26:
[----:B------:R-:W-:Y:S05]  /*14d0*/  BSYNC.RECONVERGENT B1 ;  /* 0x0000000000017941 */ /* 0x000fea0003800200 */
.L_x_25:
[----:B------:R-:W-:-:S04]  /*14e0*/  LOP3.LUT R6, R6, 0x1, RZ, 0xc0, !PT ;  /* 0x0000000106067812 */ /* 0x000fc800078ec0ff */
[----:B------:R-:W-:-:S13]  /*14f0*/  ISETP.NE.U32.AND P0, PT, R6, 0x1, PT ;  /* 0x000000010600780c */ /* 0x000fda0003f05070 */
[----:B------:R-:W-:Y:S05]  /*1500*/  @P0 BRA `(.L_x_9) ;  /* 0x0000000000c40947 */ /* 0x000fea0003800000 */
[----:B------:R-:W-:Y:S01]  /*1510*/  MOV R3, R9 ;  /* 0x0000000900037202 */ /* 0x000fe20000000f00 */
[----:B0-----:R-:W-:Y:S01]  /*1520*/  IMAD.MOV.U32 R2, RZ, RZ, RZ ;  /* 0x000000ffff027224 */ /* 0x001fe200078e00ff */
        /* <DEDUP_REMOVED lines=22> */
.L_x_34:
[----:B------:R-:W-:Y:S01]  /*1690*/  FMUL.FTZ R2, R3, R6 ;  /* 0x0000000603027220 */ /* 0x000fe20000410000 */
[----:B------:R-:W-:-:S03]  /*16a0*/  FMUL.FTZ R6, R6, 0.5 ;  /* 0x3f00000006067820 */ /* 0x000fc60000410000 */
[----:B------:R-:W-:-:S04]  /*16b0*/  FFMA R3, -R2, R2, R3 ;  /* 0x0000000202037223 */ /* 0x000fc80000000103 */
[----:B------:R-:W-:-:S07]  /*16c0*/  FFMA R2, R3, R6, R2 ;  /* 0x0000000603027223 */ /* 0x000fce0000000002 */
.L_x_35:
[----:B------:R-:W-:Y:S05]  /*16d0*/  BSYNC.RECONVERGENT B1 ;  /* 0x0000000000017941 */ /* 0x000fea0003800200 */
.L_x_33:
[----:B------:R-:W0:Y:S01]  /*16e0*/  S2UR UR5, SR_CgaCtaId ;  /* 0x00000000000579c3 */ /* 0x000e220000008800 */
[----:B------:R-:W-:Y:S01]  /*16f0*/  UMOV UR4, 0x400 ;  /* 0x0000040000047882 */ /* 0x000fe20000000000 */
[----:B------:R-:W-:Y:S01]  /*1700*/  IMAD R3, R9, 0x1f, R10 ;  /* 0x0000001f09037824 */ /* 0x000fe200078e020a */
[----:B------:R-:W-:-:S04]  /*1710*/  UIADD3 UR4, UPT, UPT, UR4, 0x9c40, URZ ;  /* 0x00009c4004047890 */ /* 0x000fc8000fffe0ff */
[----:B0-----:R-:W-:-:S06]  /*1720*/  ULEA UR4, UR5, UR4, 0x18 ;  /* 0x0000000405047291 */ /* 0x001fcc000f8ec0ff */
[----:B------:R-:W-:-:S05]  /*1730*/  LEA R3, R3, UR4, 0x2 ;  /* 0x0000000403037c11 */ /* 0x000fca000f8e10ff */
[----:B------:R1:W-:Y:S01]  /*1740*/  STS [R3], R2 ;  /* 0x0000000203007388 */ /* 0x0003e20000000800 */
[----:B------:R-:W-:Y:S05]  /*1750*/  BRA `(.L_x_9) ;  /* 0x0000000000307947 */ /* 0x000fea0003800000 */
.L_x_8:
[----:B------:R-:W0:Y:S01]  /*1760*/  S2UR UR5, SR_CgaCtaId ;  /* 0x00000000000579c3 */ /* 0x000e220000008800 */
[C---:B------:R-:W-:Y:S01]  /*1770*/  LOP3.LUT R2, R0.reuse, 0xffff, RZ, 0xc0, !PT ;  /* 0x0000ffff00027812 */ /* 0x040fe200078ec0ff */
[----:B------:R-:W-:Y:S01]  /*1780*/  UMOV UR4, 0x400 ;  /* 0x0000040000047882 */ /* 0x000fe20000000000 */
[----:B------:R-:W-:Y:S01]  /*1790*/  ISETP.GT.U32.AND P0, PT, R0, 0x3c0, PT ;  /* 0x000003c00000780c */ /* 0x000fe20003f04070 */
[----:B------:R-:W-:Y:S02]  /*17a0*/  UIADD3 UR4, UPT, UPT, UR4, 0x9c40, URZ ;  /* 0x00009c4004047890 */ /* 0x000fe4000fffe0ff */
[----:B------:R-:W-:-:S05]  /*17b0*/  IMAD R2, R2, 0x843, RZ ;  /* 0x0000084302027824 */ /* 0x000fca00078e02ff */
[----:B------:R-:W-:-:S05]  /*17c0*/  SHF.R.U32.HI R3, RZ, 0x10, R2 ;  /* 0x00000010ff037819 */ /* 0x000fca0000011602 */
[----:B------:R-:W-:-:S04]  /*17d0*/  IMAD R2, R3, -0x1f, R0 ;  /* 0xffffffe103027824 */ /* 0x000fc800078e0200 */
[----:B------:R-:W-:Y:S01]  /*17e0*/  IMAD R2, R2, 0x1f, R3 ;  /* 0x0000001f02027824 */ /* 0x000fe200078e0203 */
[----:B0-----:R-:W-:-:S06]  /*17f0*/  ULEA UR4, UR5, UR4, 0x18 ;  /* 0x0000000405047291 */ /* 0x001fcc000f8ec0ff */
[----:B------:R-:W-:-:S05]  /*1800*/  LEA R2, R2, UR4, 0x2 ;  /* 0x0000000402027c11 */ /* 0x000fca000f8e10ff */
[----:B------:R0:W-:Y:S02]  /*1810*/  @!P0 STS [R2], R31 ;  /* 0x0000001f02008388 */ /* 0x0001e40000000800 */
.L_x_9:
[----:B------:R-:W-:Y:S05]  /*1820*/  BSYNC.RECONVERGENT B0 ;  /* 0x0000000000007941 */ /* 0x000fea0003800200 */
.L_x_7:
[----:B01----:R-:W0:Y:S01]  /*1830*/  I2F.F64.U32 R2, R29 ;  /* 0x0000001d00027312 */ /* 0x003e220000201800 */
[----:B------:R-:W1:Y:S01]  /*1840*/  LDCU UR4, c[0x0][0x3a8] ;  /* 0x00007500ff0477ac */ /* 0x000e620008000800 */
[----:B------:R-:W-:Y:S01]  /*1850*/  BSSY.RECONVERGENT B0, `(.L_x_36) ;  /* 0x0000019000007945 */ /* 0x000fe20003800200 */
[----:B------:R-:W-:-:S05]  /*1860*/  MOV R32, R5 ;  /* 0x0000000500207202 */ /* 0x000fca0000000f00 */
[----:B------:R-:W2:Y:S01]  /*1870*/  F2F.F64.F32 R12, R27 ;  /* 0x0000001b000c7310 */ /* 0x000ea20000201800 */
[----:B0-----:R-:W-:Y:S01]  /*1880*/  DMUL R2, R2, 0.5 ;  /* 0x3fe0000002027828 */ /* 0x001fe20000000000 */
[----:B-1----:R-:W-:Y:S01]  /*1890*/  ISETP.GE.AND P1, PT, R5, UR4, PT ;  /* 0x0000000405007c0c */ /* 0x002fe2000bf26270 */
[----:B--2---:R-:W-:-:S08]  /*18a0*/  DMUL R12, R12, 0.5 ;  /* 0x3fe000000c0c7828 */ /* 0x004fd00000000000 */
[----:B------:R-:W0:Y:S08]  /*18b0*/  F2F.F32.F64 R2, R2 ;  /* 0x0000000200027310 */ /* 0x000e300000301000 */
[----:B0-----:R-:W0:Y:S02]  /*18c0*/  FRND.FLOOR R6, R2 ;  /* 0x0000000200067307 */ /* 0x001e240000205000 */
[----:B0-----:R-:W-:-:S06]  /*18d0*/  FMUL R6, R6, R27 ;  /* 0x0000001b06067220 */ /* 0x001fcc0000400000 */
[----:B------:R-:W0:Y:S02]  /*18e0*/  F2F.F64.F32 R10, R6 ;  /* 0x00000006000a7310 */ /* 0x000e240000201800 */
[----:B0-----:R-:W-:-:S14]  /*18f0*/  DSETP.GT.AND P0, PT, R12, R10, PT ;  /* 0x0000000a0c00722a */ /* 0x001fdc0003f04000 */
[----:B------:R-:W-:Y:S01]  /*1900*/  @P0 FMUL R6, R27, 0.5 ;  /* 0x3f0000001b060820 */ /* 0x000fe20000400000 */
[----:B------:R-:W-:Y:S06]  /*1910*/  @P1 BRA `(.L_x_37) ;  /* 0x0000000000301947 */ /* 0x000fec0003800000 */
[----:B------:R-:W0:Y:S01]  /*1920*/  LDC R12, c[0x0][0x3a8] ;  /* 0x0000ea00ff0c7b82 */ /* 0x000e220000000800 */
[----:B------:R-:W-:-:S07]  /*1930*/  IMAD.MOV.U32 R32, RZ, RZ, R5 ;  /* 0x000000ffff207224 */ /* 0x000fce00078e0005 */
[----:B------:R-:W1:Y:S02]  /*1940*/  LDC.64 R10, c[0x0][0x398] ;  /* 0x0000e600ff0a7b82 */ /* 0x000e640000000a00 */
.L_x_38:
[----:B-1----:R-:W-:-:S06]  /*1950*/  IMAD.WIDE R2, R32, 0x4, R10 ;  /* 0x0000000420027825 */ /* 0x002fcc00078e020a */
[----:B------:R-:W2:Y:S02]  /*1960*/  LDG.E R2, desc[UR36][R2.64] ;  /* 0x0000002402027981 */ /* 0x000ea4000c1e1900 */
[----:B--2---:R-:W-:-:S05]  /*1970*/  FADD R9, R2, R2 ;  /* 0x0000000202097221 */ /* 0x004fca0000000000 */
[----:B------:R-:W-:-:S13]  /*1980*/  FSETP.GEU.AND P0, PT, R9, R6, PT ;  /* 0x000000060900720b */ /* 0x000fda0003f0e000 */
[----:B------:R-:W-:Y:S05]  /*1990*/  @P0 BRA `(.L_x_37) ;  /* 0x0000000000100947 */ /* 0x000fea0003800000 */
[----:B------:R-:W-:-:S05]  /*19a0*/  VIADD R32, R32, 0x1 ;  /* 0x0000000120207836 */ /* 0x000fca0000000000 */
[----:B------:R-:W-:-:S13]  /*19b0*/  ISETP.NE.AND P0, PT, R32, UR41, PT ;  /* 0x0000002920007c0c */ /* 0x000fda000bf05270 */
[----:B------:R-:W-:Y:S05]  /*19c0*/  @P0 BRA `(.L_x_38) ;  /* 0xfffffffc00e00947 */ /* 0x000fea000383ffff */
[----:B0-----:R-:W-:-:S07]  /*19d0*/  MOV R32, R12 ;  /* 0x0000000c00207202 */ /* 0x001fce0000000f00 */
.L_x_37:
[----:B------:R-:W-:Y:S05]  /*19e0*/  BSYNC.RECONVERGENT B0 ;  /* 0x0000000000007941 */ /* 0x000fea0003800200 */
.L_x_36:
[----:B------:R-:W-:Y:S01]  /*19f0*/  IMAD.IADD R9, R32, 0x1, -R5 ;  /* 0x0000000120097824 */ /* 0x000fe200078e0a05 */
[----:B------:R-:W-:Y:S04]  /*1a00*/  BSSY.RECONVERGENT B6, `(.L_x_39) ;  /* 0x0000313000067945 */ /* 0x000fe80003800200 */
[----:B------:R-:W-:-:S13]  /*1a10*/  ISETP.GE.AND P0, PT, R9, 0x1, PT ;  /* 0x000000010900780c */ /* 0x000fda0003f06270 */
[----:B------:R-:W-:Y:S05]  /*1a20*/  @!P0 BRA `(.L_x_40) ;  /* 0x0000003000408947 */ /* 0x000fea0003800000 */
[----:B------:R-:W-:Y:S01]  /*1a30*/  FSETP.GT.AND P0, PT, R30, 1, PT ;  /* 0x3f8000001e00780b */ /* 0x000fe20003f04000 */
[----:B------:R-:W-:-:S12]  /*1a40*/  BSSY.RECONVERGENT B0, `(.L_x_41) ;  /* 0x0000156000007945 */ /* 0x000fd80003800200 */
[----:B------:R-:W-:Y:S05]  /*1a50*/  @!P0 BRA `(.L_x_42) ;  /* 0x0000000800a08947 */ /* 0x000fea0003800000 */
[----:B------:R-:W-:-:S13]  /*1a60*/  ISETP.GE.AND P0, PT, R8, R4, PT ;  /* 0x000000040800720c */ /* 0x000fda0003f06270 */
[----:B------:R-:W-:Y:S05]  /*1a70*/  @P0 BRA `(.L_x_43) ;  /* 0x0000001400480947 */ /* 0x000fea0003800000 */
[----:B------:R-:W-:Y:S01]  /*1a80*/  BSSY.RECONVERGENT B1, `(.L_x_44) ;  /* 0x00000a4000017945 */ /* 0x000fe20003800200 */
.L_x_56:
[----:B-1----:R-:W1:Y:S01]  /*1a90*/  S2UR UR5, SR_CgaCtaId ;  /* 0x00000000000579c3 */ /* 0x002e620000008800 */
[----:B------:R-:W-:Y:S01]  /*1aa0*/  UMOV UR4, 0x400 ;  /* 0x0000040000047882 */ /* 0x000fe20000000000 */
[----:B0-----:R-:W2:Y:S01]  /*1ab0*/  MUFU.RCP R3, R6 ;  /* 0x0000000600037308 */ /* 0x001ea20000001000 */
[----:B------:R-:W-:Y:S01]  /*1ac0*/  UIADD3 UR4, UPT, UPT, UR4, 0x9c40, URZ ;  /* 0x00009c4004047890 */ /* 0x000fe2000fffe0ff */
[----:B------:R-:W-:Y:S01]  /*1ad0*/  BSSY.RECONVERGENT B2, `(.L_x_45) ;  /* 0x000000d000027945 */ /* 0x000fe20003800200 */
[----:B--2---:R-:W-:-:S04]  /*1ae0*/  FFMA R10, -R6, R3, 1 ;  /* 0x3f800000060a7423 */ /* 0x004fc80000000103 */
[----:B------:R-:W-:Y:S01]  /*1af0*/  FFMA R3, R3, R10, R3 ;  /* 0x0000000a03037223 */ /* 0x000fe20000000003 */
[----:B-1----:R-:W-:-:S06]  /*1b00*/  ULEA UR4, UR5, UR4, 0x18 ;  /* 0x0000000405047291 */ /* 0x002fcc000f8ec0ff */
[----:B------:R-:W-:-:S05]  /*1b10*/  LEA R22, R8, UR4, 0x2 ;  /* 0x0000000408167c11 */ /* 0x000fca000f8e10ff */
[----:B------:R-:W1:Y:S02]  /*1b20*/  LDS R2, [R22] ;  /* 0x0000000016027984 */ /* 0x000e640000000800 */
[----:B-1----:R-:W1:Y:S01]  /*1b30*/  FCHK P0, R2, R6 ;  /* 0x0000000602007302 */ /* 0x002e620000000000 */
[----:B0-----:R-:W-:-:S04]  /*1b40*/  FFMA R12, R2, R3, RZ ;  /* 0x00000003020c7223 */ /* 0x001fc800000000ff */
[----:B------:R-:W-:-:S04]  /*1b50*/  FFMA R10, -R6, R12, R2 ;  /* 0x0000000c060a7223 */ /* 0x000fc80000000102 */
[----:B------:R-:W-:Y:S01]  /*1b60*/  FFMA R12, R3, R10, R12 ;  /* 0x0000000a030c7223 */ /* 0x000fe2000000000c */
[----:B-1----:R-:W-:Y:S06]  /*1b70*/  @!P0 BRA `(.L_x_46) ;  /* 0x0000000000088947 */ /* 0x002fec0003800000 */
[----:B------:R-:W-:-:S07]  /*1b80*/  MOV R10, 0x1ba0 ;  /* 0x00001ba0000a7802 */ /* 0x000fce0000000f00 */
[----:B------:R-:W-:Y:S05]  /*1b90*/  CALL.REL.NOINC `($__internal_3_$__cuda_sm3x_div_rn_noftz_f32_slowpath) ;  /* 0x0000004000a07944 */ /* 0x000fea0003c00000 */
.L_x_46:
[----:B------:R-:W-:Y:S05]  /*1ba0*/  BSYNC.RECONVERGENT B2 ;  /* 0x0000000000027941 */ /* 0x000fea0003800200 */
.L_x_45:
[----:B------:R0:W-:Y:S01]  /*1bb0*/  STS [R22], RZ ;  /* 0x000000ff16007388 */ /* 0x0001e20000000800 */
[----:B------:R-:W-:Y:S01]  /*1bc0*/  FSETP.GEU.AND P0, PT, R12, 1, PT ;  /* 0x3f8000000c00780b */ /* 0x000fe20003f0e000 */
[----:B------:R-:W-:-:S12]  /*1bd0*/  BSSY.RECONVERGENT B2, `(.L_x_47) ;  /* 0x000008b000027945 */ /* 0x000fd80003800200 */
[----:B0-----:R-:W-:Y:S05]  /*1be0*/  @P0 BRA `(.L_x_48) ;  /* 0x0000000000840947 */ /* 0x001fea0003800000 */
[----:B------:R-:W0:Y:S01]  /*1bf0*/  MUFU.RCP64H R15, 3.1415920257568359375 ;  /* 0x400921fb000f7908 */ /* 0x000e220000001800 */
[----:B------:R-:W-:Y:S02]  /*1c00*/  HFMA2 R3, -RZ, RZ, 2.017578125, 0.01168060302734375 ;  /* 0x400921fbff037431 */ /* 0x000fe400000001ff */
[----:B------:R-:W-:Y:S02]  /*1c10*/  IMAD.MOV.U32 R2, RZ, RZ, 0x60000000 ;  /* 0x60000000ff027424 */ /* 0x000fe400078e00ff */
[-C--:B------:R-:W-:Y:S01]  /*1c20*/  FMUL R19, R12, R12.reuse ;  /* 0x0000000c0c137220 */ /* 0x080fe20000400000 */
[----:B------:R-:W-:Y:S01]  /*1c30*/  IMAD.MOV.U32 R14, RZ, RZ, 0x1 ;  /* 0x00000001ff0e7424 */ /* 0x000fe200078e00ff */
[----:B------:R-:W-:Y:S02]  /*1c40*/  BSSY.RECONVERGENT B3, `(.L_x_49) ;  /* 0x0000018000037945 */ /* 0x000fe40003800200 */
[----:B------:R-:W-:Y:S01]  /*1c50*/  FMUL R18, R19, R12 ;  /* 0x0000000c13127220 */ /* 0x000fe20000400000 */
[----:B------:R-:W1:Y:S08]  /*1c60*/  F2F.F64.F32 R10, R19 ;  /* 0x00000013000a7310 */ /* 0x000e700000201800 */
[----:B------:R-:W2:Y:S01]  /*1c70*/  F2F.F64.F32 R12, R18 ;  /* 0x00000012000c7310 */ /* 0x000ea20000201800 */
[----:B0-----:R-:W-:-:S08]  /*1c80*/  DFMA R16, R14, -R2, 1 ;  /* 0x3ff000000e10742b */ /* 0x001fd00000000802 */
[----:B------:R-:W-:-:S08]  /*1c90*/  DFMA R16, R16, R16, R16 ;  /* 0x000000101010722b */ /* 0x000fd00000000010 */
[----:B------:R-:W-:Y:S01]  /*1ca0*/  DFMA R14, R14, R16, R14 ;  /* 0x000000100e0e722b */ /* 0x000fe2000000000e */
[----:B------:R-:W-:Y:S01]  /*1cb0*/  IMAD.MOV.U32 R16, RZ, RZ, 0x0 ;  /* 0x00000000ff107424 */ /* 0x000fe200078e00ff */
[----:B------:R-:W-:-:S06]  /*1cc0*/  MOV R17, 0x3ff80000 ;  /* 0x3ff8000000117802 */ /* 0x000fcc0000000f00 */
[----:B-1----:R-:W-:Y:S02]  /*1cd0*/  DFMA R16, R10, -R16, 1 ;  /* 0x3ff000000a10742b */ /* 0x002fe40000000810 */
[----:B------:R-:W-:-:S06]  /*1ce0*/  DFMA R10, R14, -R2, 1 ;  /* 0x3ff000000e0a742b */ /* 0x000fcc0000000802 */
[----:B--2---:R-:W-:Y:S02]  /*1cf0*/  DFMA R12, R12, 0.75, R16 ;  /* 0x3fe800000c0c782b */ /* 0x004fe40000000010 */
[----:B------:R-:W-:-:S08]  /*1d00*/  DFMA R10, R14, R10, R14 ;  /* 0x0000000a0e0a722b */ /* 0x000fd0000000000e */
[----:B------:R-:W-:Y:S01]  /*1d10*/  DMUL R14, R12, R10 ;  /* 0x0000000a0c0e7228 */ /* 0x000fe20000000000 */
[----:B------:R-:W-:-:S07]  /*1d20*/  FSETP.GEU.AND P1, PT, |R13|, 6.5827683646048100446e-37, PT ;  /* 0x036000000d00780b */ /* 0x000fce0003f2e200 */
[----:B------:R-:W-:-:S08]  /*1d30*/  DFMA R2, R14, -R2, R12 ;  /* 0x800000020e02722b */ /* 0x000fd0000000000c */
[----:B------:R-:W-:-:S10]  /*1d40*/  DFMA R2, R10, R2, R14 ;  /* 0x000000020a02722b */ /* 0x000fd4000000000e */
[----:B------:R-:W-:-:S05]  /*1d50*/  FFMA R10, RZ, 2.1426990032196044922, R3 ;  /* 0x400921fbff0a7823 */ /* 0x000fca0000000003 */
[----:B------:R-:W-:-:S13]  /*1d60*/  FSETP.GT.AND P0, PT, |R10|, 1.469367938527859385e-39, PT ;  /* 0x001000000a00780b */ /* 0x000fda0003f04200 */
[----:B------:R-:W-:Y:S05]  /*1d70*/  @P0 BRA P1, `(.L_x_50) ;  /* 0x0000000000100947 */ /* 0x000fea0000800000 */
[----:B------:R-:W-:Y:S01]  /*1d80*/  IMAD.MOV.U32 R10, RZ, RZ, 0x60000000 ;  /* 0x60000000ff0a7424 */ /* 0x000fe200078e00ff */
[----:B------:R-:W-:Y:S01]  /*1d90*/  MOV R34, 0x1dc0 ;  /* 0x00001dc000227802 */ /* 0x000fe20000000f00 */
[----:B------:R-:W-:-:S07]  /*1da0*/  IMAD.MOV.U32 R11, RZ, RZ, 0x400921fb ;  /* 0x400921fbff0b7424 */ /* 0x000fce00078e00ff */
[----:B------:R-:W-:Y:S05]  /*1db0*/  CALL.REL.NOINC `($__internal_0_$__cuda_sm20_div_rn_f64_full) ;  /* 0x0000003400747944 */ /* 0x000fea0003c00000 */
.L_x_50:
[----:B------:R-:W-:Y:S05]  /*1dc0*/  BSYNC.RECONVERGENT B3 ;  /* 0x0000000000037941 */ /* 0x000fea0003800200 */
.L_x_49:
[----:B------:R-:W0:Y:S02]  /*1dd0*/  F2F.F32.F64 R3, R2 ;  /* 0x0000000200037310 */ /* 0x000e240000301000 */
[----:B0-----:R0:W-:Y:S01]  /*1de0*/  STS [R22], R3 ;  /* 0x0000000316007388 */ /* 0x0011e20000000800 */
[----:B------:R-:W-:Y:S05]  /*1df0*/  BRA `(.L_x_51) ;  /* 0x0000000400a07947 */ /* 0x000fea0003800000 */
.L_x_48:
[----:B------:R-:W-:-:S13]  /*1e00*/  FSETP.GTU.AND P0, PT, R12, 2, PT ;  /* 0x400000000c00780b */ /* 0x000fda0003f0c000 */
[----:B------:R-:W-:Y:S05]  /*1e10*/  @P0 BRA `(.L_x_51) ;  /* 0x0000000400980947 */ /* 0x000fea0003800000 */
[----:B------:R-:W-:Y:S01]  /*1e20*/  FADD R2, -R12, 2 ;  /* 0x400000000c027421 */ /* 0x000fe20000000100 */
[----:B------:R-:W-:Y:S01]  /*1e30*/  IMAD.MOV.U32 R17, RZ, RZ, 0x3a2c32e4 ;  /* 0x3a2c32e4ff117424 */ /* 0x000fe200078e00ff */
[----:B------:R-:W-:Y:S02]  /*1e40*/  BSSY.RECONVERGENT B3, `(.L_x_52) ;  /* 0x0000047000037945 */ /* 0x000fe40003800200 */
[C---:B------:R-:W-:Y:S01]  /*1e50*/  FMUL R3, |R2|.reuse, 16777216 ;  /* 0x4b80000002037820 */ /* 0x040fe20000400200 */
[C---:B------:R-:W-:Y:S02]  /*1e60*/  FSETP.GEU.AND P0, PT, |R2|.reuse, 1.175494350822287508e-38, PT ;  /* 0x008000000200780b */ /* 0x040fe40003f0e200 */
[----:B------:R-:W-:Y:S02]  /*1e70*/  FSETP.NEU.AND P2, PT, R2, 1, PT ;  /* 0x3f8000000200780b */ /* 0x000fe40003f4d000 */
[----:B------:R-:W-:-:S04]  /*1e80*/  FSEL R3, R3, |R2|, !P0 ;  /* 0x4000000203037208 */ /* 0x000fc80004000000 */
[----:B------:R-:W-:-:S04]  /*1e90*/  IADD3 R10, PT, PT, R3, -0x3f3504f3, RZ ;  /* 0xc0cafb0d030a7810 */ /* 0x000fc80007ffe0ff */
[----:B------:R-:W-:-:S05]  /*1ea0*/  LOP3.LUT R10, R10, 0xff800000, RZ, 0xc0, !PT ;  /* 0xff8000000a0a7812 */ /* 0x000fca00078ec0ff */
[----:B------:R-:W-:Y:S01]  /*1eb0*/  IMAD.IADD R3, R3, 0x1, -R10 ;  /* 0x0000000103037824 */ /* 0x000fe200078e0a0a */
[----:B------:R-:W-:-:S03]  /*1ec0*/  I2FP.F32.S32 R10, R10 ;  /* 0x0000000a000a7245 */ /* 0x000fc60000201400 */
[C---:B------:R-:W-:Y:S01]  /*1ed0*/  FADD R13, R3.reuse, 1 ;  /* 0x3f800000030d7421 */ /* 0x040fe20000000000 */
[----:B------:R-:W-:Y:S01]  /*1ee0*/  FADD R11, R3, -1 ;  /* 0xbf800000030b7421 */ /* 0x000fe20000000000 */
[----:B------:R-:W-:-:S03]  /*1ef0*/  FSEL R3, RZ, -24, P0 ;  /* 0xc1c00000ff037808 */ /* 0x000fc60000000000 */
[----:B------:R-:W-:Y:S01]  /*1f00*/  FADD R14, R11, R11 ;  /* 0x0000000b0b0e7221 */ /* 0x000fe20000000000 */
[----:B------:R-:W0:Y:S01]  /*1f10*/  MUFU.RCP R13, R13 ;  /* 0x0000000d000d7308 */ /* 0x000e220000001000 */
[----:B------:R-:W-:Y:S02]  /*1f20*/  FFMA R3, R10, 1.1920928955078125e-07, R3 ;  /* 0x340000000a037823 */ /* 0x000fe40000000003 */
[----:B0-----:R-:W-:-:S04]  /*1f30*/  FMUL R14, R13, R14 ;  /* 0x0000000e0d0e7220 */ /* 0x001fc80000400000 */
[----:B------:R-:W-:Y:S01]  /*1f40*/  FADD R15, R11, -R14 ;  /* 0x8000000e0b0f7221 */ /* 0x000fe20000000000 */
[CC--:B------:R-:W-:Y:S01]  /*1f50*/  FMUL R10, R14.reuse, R14.reuse ;  /* 0x0000000e0e0a7220 */ /* 0x0c0fe20000400000 */
[----:B------:R-:W-:Y:S02]  /*1f60*/  FFMA R18, R14, 1.4426950216293334961, R3 ;  /* 0x3fb8aa3b0e127823 */ /* 0x000fe40000000003 */
[----:B------:R-:W-:Y:S01]  /*1f70*/  FADD R16, R15, R15 ;  /* 0x0000000f0f107221 */ /* 0x000fe20000000000 */
[C---:B------:R-:W-:Y:S01]  /*1f80*/  FFMA R15, R10.reuse, R17, 0.0032181653659790754318 ;  /* 0x3b52e7db0a0f7423 */ /* 0x040fe20000000011 */
[----:B------:R-:W-:Y:S02]  /*1f90*/  FADD R3, R3, -R18 ;  /* 0x8000001203037221 */ /* 0x000fe40000000000 */
[----:B------:R-:W-:Y:S01]  /*1fa0*/  FFMA R16, R11, -R14, R16 ;  /* 0x8000000e0b107223 */ /* 0x000fe20000000010 */
[----:B------:R-:W-:Y:S01]  /*1fb0*/  FFMA R15, R10, R15, 0.018033718690276145935 ;  /* 0x3c93bb730a0f7423 */ /* 0x000fe2000000000f */
[----:B------:R-:W-:-:S02]  /*1fc0*/  FFMA R3, R14, 1.4426950216293334961, R3 ;  /* 0x3fb8aa3b0e037823 */ /* 0x000fc40000000003 */
[----:B------:R-:W-:Y:S01]  /*1fd0*/  FMUL R16, R13, R16 ;  /* 0x000000100d107220 */ /* 0x000fe20000400000 */
[----:B------:R-:W-:-:S03]  /*1fe0*/  FFMA R15, R10, R15, 0.12022458761930465698 ;  /* 0x3df6384f0a0f7423 */ /* 0x000fc6000000000f */
[----:B------:R-:W-:Y:S01]  /*1ff0*/  FFMA R3, R16, 1.4426950216293334961, R3 ;  /* 0x3fb8aa3b10037823 */ /* 0x000fe20000000003 */
[----:B------:R-:W-:-:S03]  /*2000*/  FMUL R15, R10, R15 ;  /* 0x0000000f0a0f7220 */ /* 0x000fc60000400000 */
[----:B------:R-:W-:Y:S01]  /*2010*/  FFMA R3, R14, 1.9251366722983220825e-08, R3 ;  /* 0x32a55e340e037823 */ /* 0x000fe20000000003 */
[----:B------:R-:W-:-:S04]  /*2020*/  FMUL R10, R15, 3 ;  /* 0x404000000f0a7820 */ /* 0x000fc80000400000 */
[----:B------:R-:W-:Y:S01]  /*2030*/  FFMA R10, R16, R10, R3 ;  /* 0x0000000a100a7223 */ /* 0x000fe20000000003 */
[----:B------:R-:W-:-:S03]  /*2040*/  MOV R16, 0x391fcb8e ;  /* 0x391fcb8e00107802 */ /* 0x000fc60000000f00 */
[----:B------:R-:W-:-:S04]  /*2050*/  FFMA R15, R14, R15, R10 ;  /* 0x0000000f0e0f7223 */ /* 0x000fc8000000000a */
[----:B------:R-:W-:-:S04]  /*2060*/  FADD R3, R18, R15 ;  /* 0x0000000f12037221 */ /* 0x000fc80000000000 */
[----:B------:R-:W-:Y:S01]  /*2070*/  FMUL R10, R3, 3 ;  /* 0x40400000030a7820 */ /* 0x000fe20000400000 */
[----:B------:R-:W-:-:S03]  /*2080*/  FADD R18, -R18, R3 ;  /* 0x0000000312127221 */ /* 0x000fc60000000100 */
[----:B------:R-:W0:Y:S01]  /*2090*/  FRND R11, R10 ;  /* 0x0000000a000b7307 */ /* 0x000e220000201000 */
[----:B------:R-:W-:Y:S01]  /*20a0*/  FADD R18, R15, -R18 ;  /* 0x800000120f127221 */ /* 0x000fe20000000000 */
[----:B------:R-:W-:Y:S01]  /*20b0*/  FFMA R3, R3, 3, -R10 ;  /* 0x4040000003037823 */ /* 0x000fe2000000080a */
[----:B------:R-:W-:-:S03]  /*20c0*/  FSETP.GEU.AND P1, PT, R10, RZ, PT ;  /* 0x000000ff0a00720b */ /* 0x000fc60003f2e000 */
[----:B------:R-:W-:Y:S02]  /*20d0*/  FFMA R3, R18, 3, R3 ;  /* 0x4040000012037823 */ /* 0x000fe40000000003 */
[----:B------:R-:W1:Y:S01]  /*20e0*/  F2I.NTZ R13, R10 ;  /* 0x0000000a000d7305 */ /* 0x000e620000203100 */
[----:B0-----:R-:W-:Y:S01]  /*20f0*/  FADD R14, R10, -R11 ;  /* 0x8000000b0a0e7221 */ /* 0x001fe20000000000 */
[----:B------:R-:W-:-:S03]  /*2100*/  FSETP.GT.AND P0, PT, R11, RZ, PT ;  /* 0x000000ff0b00720b */ /* 0x000fc60003f04000 */
[----:B------:R-:W-:-:S04]  /*2110*/  FADD R3, R3, R14 ;  /* 0x0000000e03037221 */ /* 0x000fc80000000000 */
[C---:B------:R-:W-:Y:S01]  /*2120*/  FFMA R14, R3.reuse, R16, 0.0013391353422775864601 ;  /* 0x3aaf85ed030e7423 */ /* 0x040fe20000000010 */
[----:B------:R-:W-:Y:S02]  /*2130*/  SEL R16, RZ, 0x83000000, P0 ;  /* 0x83000000ff107807 */ /* 0x000fe40000000000 */
[----:B------:R-:W-:Y:S01]  /*2140*/  FSETP.GT.AND P0, PT, |R10|, 152, PT ;  /* 0x431800000a00780b */ /* 0x000fe20003f04200 */
[C---:B------:R-:W-:Y:S02]  /*2150*/  FFMA R14, R3.reuse, R14, 0.0096188392490148544312 ;  /* 0x3c1d9856030e7423 */ /* 0x040fe4000000000e */
[----:B------:R-:W-:Y:S02]  /*2160*/  VIADD R11, R16, 0x7f000000 ;  /* 0x7f000000100b7836 */ /* 0x000fe40000000000 */
[----:B------:R-:W-:Y:S01]  /*2170*/  FFMA R14, R3, R14, 0.055503588169813156128 ;  /* 0x3d6357bb030e7423 */ /* 0x000fe2000000000e */
[----:B-1----:R-:W-:-:S03]  /*2180*/  IMAD R16, R13, 0x800000, -R16 ;  /* 0x008000000d107824 */ /* 0x002fc600078e0a10 */
[----:B------:R-:W-:-:S04]  /*2190*/  FFMA R14, R3, R14, 0.24022644758224487305 ;  /* 0x3e75fdec030e7423 */ /* 0x000fc8000000000e */
[----:B------:R-:W-:-:S04]  /*21a0*/  FFMA R14, R3, R14, 0.69314718246459960938 ;  /* 0x3f317218030e7423 */ /* 0x000fc8000000000e */
[----:B------:R-:W-:-:S04]  /*21b0*/  FFMA R14, R3, R14, 1 ;  /* 0x3f800000030e7423 */ /* 0x000fc8000000000e */
[----:B------:R-:W-:-:S04]  /*21c0*/  FMUL R11, R14, R11 ;  /* 0x0000000b0e0b7220 */ /* 0x000fc80000400000 */
[----:B------:R-:W-:Y:S01]  /*21d0*/  FMUL R11, R11, R16 ;  /* 0x000000100b0b7220 */ /* 0x000fe20000400000 */
[----:B------:R-:W-:Y:S01]  /*21e0*/  HFMA2 R16, -RZ, RZ, 1.875, 0 ;  /* 0x3f800000ff107431 */ /* 0x000fe200000001ff */
[----:B------:R-:W-:Y:S01]  /*21f0*/  @P0 FSEL R11, RZ, +INF , !P1 ;  /* 0x7f800000ff0b0808 */ /* 0x000fe20004800000 */
[----:B------:R-:W-:Y:S06]  /*2200*/  @!P2 BRA `(.L_x_53) ;  /* 0x000000000028a947 */ /* 0x000fec0003800000 */
[----:B------:R-:W-:-:S13]  /*2210*/  FSETP.NAN.AND P0, PT, |R2|, |R2|, PT ;  /* 0x400000020200720b */ /* 0x000fda0003f08200 */
[----:B------:R-:W-:Y:S01]  /*2220*/  @P0 FADD R16, R2, 3 ;  /* 0x4040000002100421 */ /* 0x000fe20000000000 */
[----:B------:R-:W-:Y:S06]  /*2230*/  @P0 BRA `(.L_x_53) ;  /* 0x00000000001c0947 */ /* 0x000fec0003800000 */
[----:B------:R-:W-:-:S04]  /*2240*/  FSETP.NEU.AND P0, PT, |R2|, +INF , PT ;  /* 0x7f8000000200780b */ /* 0x000fc80003f0d200 */
[----:B------:R-:W-:-:S13]  /*2250*/  FSETP.NEU.AND P0, PT, R2, RZ, P0 ;  /* 0x000000ff0200720b */ /* 0x000fda000070d000 */
[----:B------:R-:W-:Y:S01]  /*2260*/  @!P0 FADD R16, R2, R2 ;  /* 0x0000000202108221 */ /* 0x000fe20000000000 */
[----:B------:R-:W-:Y:S06]  /*2270*/  @!P0 BRA `(.L_x_53) ;  /* 0x00000000000c8947 */ /* 0x000fec0003800000 */
[----:B------:R-:W-:Y:S01]  /*2280*/  FSETP.GEU.AND P0, PT, -R12, -2, PT ;  /* 0xc00000000c00780b */ /* 0x000fe20003f0e100 */
[----:B------:R-:W-:-:S12]  /*2290*/  IMAD.MOV.U32 R16, RZ, RZ, R11 ;  /* 0x000000ffff107224 */ /* 0x000fd800078e000b */
[----:B------:R-:W-:-:S07]  /*22a0*/  @!P0 FADD R16, -R11, -RZ ;  /* 0x800000ff0b108221 */ /* 0x000fce0000000100 */
.L_x_53:
[----:B------:R-:W-:Y:S05]  /*22b0*/  BSYNC.RECONVERGENT B3 ;  /* 0x0000000000037941 */ /* 0x000fea0003800200 */
.L_x_52:
[----:B------:R-:W0:Y:S01]  /*22c0*/  MUFU.RCP64H R13, 3.1415920257568359375 ;  /* 0x400921fb000d7908 */ /* 0x000e220000001800 */
[----:B------:R-:W-:Y:S01]  /*22d0*/  IMAD.MOV.U32 R2, RZ, RZ, 0x60000000 ;  /* 0x60000000ff027424 */ /* 0x000fe200078e00ff */
[----:B------:R-:W-:Y:S01]  /*22e0*/  MOV R3, 0x400921fb ;  /* 0x400921fb00037802 */ /* 0x000fe20000000f00 */
[----:B------:R-:W-:Y:S01]  /*22f0*/  IMAD.MOV.U32 R12, RZ, RZ, 0x1 ;  /* 0x00000001ff0c7424 */ /* 0x000fe200078e00ff */
[----:B------:R-:W-:Y:S05]  /*2300*/  BSSY.RECONVERGENT B3, `(.L_x_54) ;  /* 0x0000015000037945 */ /* 0x000fea0003800200 */
[----:B0-----:R-:W-:-:S08]  /*2310*/  DFMA R10, R12, -R2, 1 ;  /* 0x3ff000000c0a742b */ /* 0x001fd00000000802 */
[----:B------:R-:W-:Y:S02]  /*2320*/  DFMA R14, R10, R10, R10 ;  /* 0x0000000a0a0e722b */ /* 0x000fe4000000000a */
[----:B------:R-:W0:Y:S06]  /*2330*/  F2F.F64.F32 R10, R16 ;  /* 0x00000010000a7310 */ /* 0x000e2c0000201800 */
[----:B------:R-:W-:-:S08]  /*2340*/  DFMA R14, R12, R14, R12 ;  /* 0x0000000e0c0e722b */ /* 0x000fd0000000000c */
[----:B------:R-:W-:Y:S02]  /*2350*/  DFMA R12, R14, -R2, 1 ;  /* 0x3ff000000e0c742b */ /* 0x000fe40000000802 */
[----:B0-----:R-:W-:-:S06]  /*2360*/  DMUL R10, R10, 0.25 ;  /* 0x3fd000000a0a7828 */ /* 0x001fcc0000000000 */
[----:B------:R-:W-:-:S04]  /*2370*/  DFMA R14, R14, R12, R14 ;  /* 0x0000000c0e0e722b */ /* 0x000fc8000000000e */
[----:B------:R-:W-:-:S04]  /*2380*/  FSETP.GEU.AND P1, PT, |R11|, 6.5827683646048100446e-37, PT ;  /* 0x036000000b00780b */ /* 0x000fc80003f2e200 */
[----:B------:R-:W-:-:S08]  /*2390*/  DMUL R12, R14, R10 ;  /* 0x0000000a0e0c7228 */ /* 0x000fd00000000000 */
[----:B------:R-:W-:-:S08]  /*23a0*/  DFMA R2, R12, -R2, R10 ;  /* 0x800000020c02722b */ /* 0x000fd0000000000a */
[----:B------:R-:W-:-:S10]  /*23b0*/  DFMA R2, R14, R2, R12 ;  /* 0x000000020e02722b */ /* 0x000fd4000000000c */
[----:B------:R-:W-:-:S05]  /*23c0*/  FFMA R12, RZ, 2.1426990032196044922, R3 ;  /* 0x400921fbff0c7823 */ /* 0x000fca0000000003 */
[----:B------:R-:W-:-:S13]  /*23d0*/  FSETP.GT.AND P0, PT, |R12|, 1.469367938527859385e-39, PT ;  /* 0x001000000c00780b */ /* 0x000fda0003f04200 */
[----:B------:R-:W-:Y:S05]  /*23e0*/  @P0 BRA P1, `(.L_x_55) ;  /* 0x0000000000180947 */ /* 0x000fea0000800000 */
[----:B------:R-:W-:Y:S01]  /*23f0*/  IMAD.MOV.U32 R12, RZ, RZ, R10 ;  /* 0x000000ffff0c7224 */ /* 0x000fe200078e000a */
[----:B------:R-:W-:Y:S01]  /*2400*/  MOV R13, R11 ;  /* 0x0000000b000d7202 */ /* 0x000fe20000000f00 */
[----:B------:R-:W-:Y:S01]  /*2410*/  IMAD.MOV.U32 R10, RZ, RZ, 0x60000000 ;  /* 0x60000000ff0a7424 */ /* 0x000fe200078e00ff */
[----:B------:R-:W-:Y:S01]  /*2420*/  MOV R34, 0x2450 ;  /* 0x0000245000227802 */ /* 0x000fe20000000f00 */
[----:B------:R-:W-:-:S07]  /*2430*/  IMAD.MOV.U32 R11, RZ, RZ, 0x400921fb ;  /* 0x400921fbff0b7424 */ /* 0x000fce00078e00ff */
[----:B------:R-:W-:Y:S05]  /*2440*/  CALL.REL.NOINC `($__internal_0_$__cuda_sm20_div_rn_f64_full) ;  /* 0x0000002c00d07944 */ /* 0x000fea0003c00000 */
.L_x_55:
[----:B------:R-:W-:Y:S05]  /*2450*/  BSYNC.RECONVERGENT B3 ;  /* 0x0000000000037941 */ /* 0x000fea0003800200 */
.L_x_54:
[----:B------:R-:W0:Y:S02]  /*2460*/  F2F.F32.F64 R3, R2 ;  /* 0x0000000200037310 */ /* 0x000e240000301000 */
[----:B0-----:R1:W-:Y:S02]  /*2470*/  STS [R22], R3 ;  /* 0x0000000316007388 */ /* 0x0013e40000000800 */
.L_x_51:
[----:B------:R-:W-:Y:S05]  /*2480*/  BSYNC.RECONVERGENT B2 ;  /* 0x0000000000027941 */ /* 0x000fea0003800200 */
.L_x_47:
[----:B------:R-:W-:-:S04]  /*2490*/  IADD3 R8, PT, PT, R8, 0x1, RZ ;  /* 0x0000000108087810 */ /* 0x000fc80007ffe0ff */
[----:B------:R-:W-:-:S13]  /*24a0*/  ISETP.NE.AND P0, PT, R8, R4, PT ;  /* 0x000000040800720c */ /* 0x000fda0003f05270 */
[----:B------:R-:W-:Y:S05]  /*24b0*/  @P0 BRA `(.L_x_56) ;  /* 0xfffffff400740947 */ /* 0x000fea000383ffff */
[----:B------:R-:W-:Y:S05]  /*24c0*/  BSYNC.RECONVERGENT B1 ;  /* 0x0000000000017941 */ /* 0x000fea0003800200 */
.L_x_44:
[----:B------:R-:W-:Y:S05]  /*24d0*/  BRA `(.L_x_43) ;  /* 0x0000000800b07947 */ /* 0x000fea0003800000 */
.L_x_42:
[----:B------:R-:W-:-:S13]  /*24e0*/  ISETP.GT.U32.AND P0, PT, R0, 0x3c0, PT ;  /* 0x000003c00000780c */ /* 0x000fda0003f04070 */
[----:B------:R-:W-:Y:S05]  /*24f0*/  @P0 BRA `(.L_x_43) ;  /* 0x0000000800a80947 */ /* 0x000fea0003800000 */
[----:B------:R-:W1:Y:S01]  /*2500*/  S2UR UR5, SR_CgaCtaId ;  /* 0x00000000000579c3 */ /* 0x000e620000008800 */
[----:B------:R-:W2:Y:S01]  /*2510*/  F2F.F64.F32 R10, R6 ;  /* 0x00000006000a7310 */ /* 0x000ea20000201800 */
[----:B------:R-:W-:Y:S01]  /*2520*/  UMOV UR4, 0x400 ;  /* 0x0000040000047882 */ /* 0x000fe20000000000 */
[----:B------:R-:W-:Y:S01]  /*2530*/  IMAD.MOV.U32 R2, RZ, RZ, 0x1 ;  /* 0x00000001ff027424 */ /* 0x000fe200078e00ff */
[----:B------:R-:W-:Y:S01]  /*2540*/  UIADD3 UR4, UPT, UPT, UR4, 0x9c40, URZ ;  /* 0x00009c4004047890 */ /* 0x000fe2000fffe0ff */
[----:B------:R-:W-:Y:S01]  /*2550*/  BSSY.RECONVERGENT B1, `(.L_x_57) ;  /* 0x0000015000017945 */ /* 0x000fe20003800200 */
[----:B--2---:R-:W-:-:S06]  /*2560*/  DMUL R10, R10, 0.5 ;  /* 0x3fe000000a0a7828 */ /* 0x004fcc0000000000 */
[----:B------:R-:W0:Y:S01]  /*2570*/  MUFU.RCP64H R3, R11 ;  /* 0x0000000b00037308 */ /* 0x000e220000001800 */
[----:B-1----:R-:W-:-:S06]  /*2580*/  ULEA UR4, UR5, UR4, 0x18 ;  /* 0x0000000405047291 */ /* 0x002fcc000f8ec0ff */
[----:B------:R-:W-:-:S05]  /*2590*/  LEA R4, R0, UR4, 0x2 ;  /* 0x0000000400047c11 */ /* 0x000fca000f8e10ff */
[----:B------:R-:W1:Y:S01]  /*25a0*/  LDS R8, [R4] ;  /* 0x0000000004087984 */ /* 0x000e620000000800 */
[----:B0-----:R-:W-:-:S08]  /*25b0*/  DFMA R12, -R10, R2, 1 ;  /* 0x3ff000000a0c742b */ /* 0x001fd00000000102 */
[----:B------:R-:W-:-:S08]  /*25c0*/  DFMA R12, R12, R12, R12 ;  /* 0x0000000c0c0c722b */ /* 0x000fd0000000000c */
[----:B------:R-:W-:-:S08]  /*25d0*/  DFMA R2, R2, R12, R2 ;  /* 0x0000000c0202722b */ /* 0x000fd00000000002 */
[----:B------:R-:W-:-:S08]  /*25e0*/  DFMA R14, -R10, R2, 1 ;  /* 0x3ff000000a0e742b */ /* 0x000fd00000000102 */
[----:B------:R-:W-:Y:S01]  /*25f0*/  DFMA R2, R2, R14, R2 ;  /* 0x0000000e0202722b */ /* 0x000fe20000000002 */
[----:B-1----:R-:W0:Y:S07]  /*2600*/  F2F.F64.F32 R12, R8 ;  /* 0x00000008000c7310 */ /* 0x002e2e0000201800 */
[----:B0-----:R-:W-:Y:S01]  /*2610*/  DMUL R14, R12, R2 ;  /* 0x000000020c0e7228 */ /* 0x001fe20000000000 */
[----:B------:R-:W-:-:S07]  /*2620*/  FSETP.GEU.AND P1, PT, |R13|, 6.5827683646048100446e-37, PT ;  /* 0x036000000d00780b */ /* 0x000fce0003f2e200 */
[----:B------:R-:W-:-:S08]  /*2630*/  DFMA R16, -R10, R14, R12 ;  /* 0x0000000e0a10722b */ /* 0x000fd0000000010c */
[----:B------:R-:W-:-:S10]  /*2640*/  DFMA R2, R2, R16, R14 ;  /* 0x000000100202722b */ /* 0x000fd4000000000e */
[----:B------:R-:W-:-:S05]  /*2650*/  FFMA R14, RZ, R11, R3 ;  /* 0x0000000bff0e7223 */ /* 0x000fca0000000003 */
[----:B------:R-:W-:-:S13]  /*2660*/  FSETP.GT.AND P0, PT, |R14|, 1.469367938527859385e-39, PT ;  /* 0x001000000e00780b */ /* 0x000fda0003f04200 */
[----:B------:R-:W-:Y:S05]  /*2670*/  @P0 BRA P1, `(.L_x_58) ;  /* 0x0000000000080947 */ /* 0x000fea0000800000 */
[----:B------:R-:W-:-:S07]  /*2680*/  MOV R34, 0x26a0 ;  /* 0x000026a000227802 */ /* 0x000fce0000000f00 */
[----:B------:R-:W-:Y:S05]  /*2690*/  CALL.REL.NOINC `($__internal_0_$__cuda_sm20_div_rn_f64_full) ;  /* 0x0000002c003c7944 */ /* 0x000fea0003c00000 */
.L_x_58:
[----:B------:R-:W-:Y:S05]  /*26a0*/  BSYNC.RECONVERGENT B1 ;  /* 0x0000000000017941 */ /* 0x000fea0003800200 */
.L_x_57:
[----:B------:R-:W0:Y:S01]  /*26b0*/  F2F.F32.F64 R8, R2 ;  /* 0x0000000200087310 */ /* 0x000e220000301000 */
[----:B------:R1:W-:Y:S01]  /*26c0*/  STS [R4], RZ ;  /* 0x000000ff04007388 */ /* 0x0003e20000000800 */
[----:B0-----:R-:W-:-:S13]  /*26d0*/  FSETP.GEU.AND P0, PT, R8, 1, PT ;  /* 0x3f8000000800780b */ /* 0x001fda0003f0e000 */
[----:B-1----:R-:W-:Y:S05]  /*26e0*/  @P0 BRA `(.L_x_59) ;  /* 0x00000000008c0947 */ /* 0x002fea0003800000 */
[----:B------:R-:W0:Y:S01]  /*26f0*/  MUFU.RCP64H R15, 3.1415920257568359375 ;  /* 0x400921fb000f7908 */ /* 0x000e220000001800 */
[----:B------:R-:W-:Y:S01]  /*2700*/  IMAD.MOV.U32 R2, RZ, RZ, 0x60000000 ;  /* 0x60000000ff027424 */ /* 0x000fe200078e00ff */
[----:B------:R-:W-:Y:S01]  /*2710*/  MOV R3, 0x400921fb ;  /* 0x400921fb00037802 */ /* 0x000fe20000000f00 */
[----:B------:R-:W-:Y:S02]  /*2720*/  IMAD.MOV.U32 R14, RZ, RZ, 0x1 ;  /* 0x00000001ff0e7424 */ /* 0x000fe400078e00ff */
[C---:B------:R-:W-:Y:S01]  /*2730*/  FMUL R19, R8.reuse, R8 ;  /* 0x0000000808137220 */ /* 0x040fe20000400000 */
[----:B------:R-:W-:Y:S03]  /*2740*/  BSSY.RECONVERGENT B1, `(.L_x_60) ;  /* 0x000001a000017945 */ /* 0x000fe60003800200 */
[----:B------:R-:W1:Y:S01]  /*2750*/  F2F.F64.F32 R12, R19 ;  /* 0x00000013000c7310 */ /* 0x000e620000201800 */
[----:B------:R-:W-:-:S07]  /*2760*/  FMUL R8, R8, R19 ;  /* 0x0000001308087220 */ /* 0x000fce0000400000 */
        /* <DEDUP_REMOVED lines=17> */
[----:B------:R-:W-:Y:S01]  /*2880*/  IMAD.MOV.U32 R12, RZ, RZ, R10 ;  /* 0x000000ffff0c7224 */ /* 0x000fe200078e000a */
[----:B------:R-:W-:Y:S01]  /*2890*/  MOV R10, 0x60000000 ;  /* 0x60000000000a7802 */ /* 0x000fe20000000f00 */
[----:B------:R-:W-:Y:S01]  /*28a0*/  IMAD.MOV.U32 R13, RZ, RZ, R11 ;  /* 0x000000ffff0d7224 */ /* 0x000fe200078e000b */
[----:B------:R-:W-:Y:S01]  /*28b0*/  MOV R34, 0x28e0 ;  /* 0x000028e000227802 */ /* 0x000fe20000000f00 */
[----:B------:R-:W-:-:S07]  /*28c0*/  IMAD.MOV.U32 R11, RZ, RZ, 0x400921fb ;  /* 0x400921fbff0b7424 */ /* 0x000fce00078e00ff */
[----:B------:R-:W-:Y:S05]  /*28d0*/  CALL.REL.NOINC `($__internal_0_$__cuda_sm20_div_rn_f64_full) ;  /* 0x0000002800ac7944 */ /* 0x000fea0003c00000 */
.L_x_61:
[----:B------:R-:W-:Y:S05]  /*28e0*/  BSYNC.RECONVERGENT B1 ;  /* 0x0000000000017941 */ /* 0x000fea0003800200 */
.L_x_60:
[----:B------:R-:W0:Y:S02]  /*28f0*/  F2F.F32.F64 R3, R2 ;  /* 0x0000000200037310 */ /* 0x000e240000301000 */
[----:B0-----:R3:W-:Y:S01]  /*2900*/  STS [R4], R3 ;  /* 0x0000000304007388 */ /* 0x0017e20000000800 */
[----:B------:R-:W-:Y:S05]  /*2910*/  BRA `(.L_x_43) ;  /* 0x0000000400a07947 */ /* 0x000fea0003800000 */
.L_x_59:
        /* <DEDUP_REMOVED lines=8> */
[----:B------:R-:W-:-:S05]  /*29a0*/  FSEL R3, R3, |R2|, !P0 ;  /* 0x4000000203037208 */ /* 0x000fca0004000000 */
[----:B------:R-:W-:-:S05]  /*29b0*/  VIADD R10, R3, 0xc0cafb0d ;  /* 0xc0cafb0d030a7836 */ /* 0x000fca0000000000 */
[----:B------:R-:W-:-:S04]  /*29c0*/  LOP3.LUT R10, R10, 0xff800000, RZ, 0xc0, !PT ;  /* 0xff8000000a0a7812 */ /* 0x000fc800078ec0ff */
[-C--:B------:R-:W-:Y:S02]  /*29d0*/  IADD3 R3, PT, PT, R3, -R10.reuse, RZ ;  /* 0x8000000a03037210 */ /* 0x080fe40007ffe0ff */
        /* <DEDUP_REMOVED lines=20> */
[----:B------:R-:W-:Y:S01]  /*2b20*/  FMUL R13, R10, R13 ;  /* 0x0000000d0a0d7220 */ /* 0x000fe20000400000 */
[----:B------:R-:W-:Y:S02]  /*2b30*/  IMAD.MOV.U32 R16, RZ, RZ, 0x3f800000 ;  /* 0x3f800000ff107424 */ /* 0x000fe400078e00ff */
[----:B------:R-:W-:Y:S01]  /*2b40*/  FFMA R10, R14, 1.9251366722983220825e-08, R3 ;  /* 0x32a55e340e0a7823 */ /* 0x000fe20000000003 */
[----:B------:R-:W-:-:S04]  /*2b50*/  FMUL R3, R13, 3 ;  /* 0x404000000d037820 */ /* 0x000fc80000400000 */
[----:B------:R-:W-:-:S04]  /*2b60*/  FFMA R10, R11, R3, R10 ;  /* 0x000000030b0a7223 */ /* 0x000fc8000000000a */
[----:B------:R-:W-:Y:S01]  /*2b70*/  FFMA R13, R14, R13, R10 ;  /* 0x0000000d0e0d7223 */ /* 0x000fe2000000000a */
[----:B------:R-:W-:-:S03]  /*2b80*/  IMAD.MOV.U32 R14, RZ, RZ, 0x391fcb8e ;  /* 0x391fcb8eff0e7424 */ /* 0x000fc600078e00ff */
        /* <DEDUP_REMOVED lines=15> */
[----:B------:R-:W-:Y:S01]  /*2c80*/  FFMA R12, R3, R12, 0.0096188392490148544312 ;  /* 0x3c1d9856030c7423 */ /* 0x000fe2000000000c */
[----:B------:R-:W-:Y:S01]  /*2c90*/  IADD3 R11, PT, PT, R14, 0x7f000000, RZ ;  /* 0x7f0000000e0b7810 */ /* 0x000fe20007ffe0ff */
[----:B-1----:R-:W-:Y:S02]  /*2ca0*/  IMAD R14, R13, 0x800000, -R14 ;  /* 0x008000000d0e7824 */ /* 0x002fe400078e0a0e */
[----:B------:R-:W-:-:S04]  /*2cb0*/  FFMA R12, R3, R12, 0.055503588169813156128 ;  /* 0x3d6357bb030c7423 */ /* 0x000fc8000000000c */
[----:B------:R-:W-:-:S04]  /*2cc0*/  FFMA R12, R3, R12, 0.24022644758224487305 ;  /* 0x3e75fdec030c7423 */ /* 0x000fc8000000000c */
[----:B------:R-:W-:-:S04]  /*2cd0*/  FFMA R12, R3, R12, 0.69314718246459960938 ;  /* 0x3f317218030c7423 */ /* 0x000fc8000000000c */
[----:B------:R-:W-:-:S04]  /*2ce0*/  FFMA R12, R3, R12, 1 ;  /* 0x3f800000030c7423 */ /* 0x000fc8000000000c */
[----:B------:R-:W-:-:S04]  /*2cf0*/  FMUL R11, R12, R11 ;  /* 0x0000000b0c0b7220 */ /* 0x000fc80000400000 */
[----:B------:R-:W-:Y:S01]  /*2d00*/  FMUL R11, R11, R14 ;  /* 0x0000000e0b0b7220 */ /* 0x000fe20000400000 */
        /* <DEDUP_REMOVED lines=9> */
[----:B------:R-:W-:Y:S02]  /*2da0*/  FSETP.GEU.AND P0, PT, -R8, -2, PT ;  /* 0xc00000000800780b */ /* 0x000fe40003f0e100 */
[----:B------:R-:W-:-:S11]  /*2db0*/  MOV R16, R11 ;  /* 0x0000000b00107202 */ /* 0x000fd60000000f00 */
[----:B------:R-:W-:-:S07]  /*2dc0*/  @!P0 FADD R16, -R11, -RZ ;  /* 0x800000ff0b108221 */ /* 0x000fce0000000100 */
.L_x_63:
[----:B------:R-:W-:Y:S05]  /*2dd0*/  BSYNC.RECONVERGENT B1 ;  /* 0x0000000000017941 */ /* 0x000fea0003800200 */
.L_x_62:
[----:B------:R-:W0:Y:S01]  /*2de0*/  MUFU.RCP64H R13, 3.1415920257568359375 ;  /* 0x400921fb000d7908 */ /* 0x000e220000001800 */
[----:B------:R-:W-:Y:S02]  /*2df0*/  HFMA2 R12, -RZ, RZ, 0, 5.9604644775390625e-08 ;  /* 0x00000001ff0c7431 */ /* 0x000fe400000001ff */
[----:B------:R-:W-:Y:S01]  /*2e00*/  IMAD.MOV.U32 R2, RZ, RZ, 0x60000000 ;  /* 0x60000000ff027424 */ /* 0x000fe200078e00ff */
[----:B------:R-:W-:Y:S01]  /*2e10*/  BSSY.RECONVERGENT B1, `(.L_x_64) ;  /* 0x0000016000017945 */ /* 0x000fe20003800200 */
[----:B------:R-:W-:-:S06]  /*2e20*/  IMAD.MOV.U32 R3, RZ, RZ, 0x400921fb ;  /* 0x400921fbff037424 */ /* 0x000fcc00078e00ff */
        /* <DEDUP_REMOVED lines=20> */
.L_x_65:
[----:B------:R-:W-:Y:S05]  /*2f70*/  BSYNC.RECONVERGENT B1 ;  /* 0x0000000000017941 */ /* 0x000fea0003800200 */
.L_x_64:
[----:B------:R-:W0:Y:S02]  /*2f80*/  F2F.F32.F64 R3, R2 ;  /* 0x0000000200037310 */ /* 0x000e240000301000 */
[----:B0-----:R2:W-:Y:S02]  /*2f90*/  STS [R4], R3 ;  /* 0x0000000304007388 */ /* 0x0015e40000000800 */
.L_x_43:
[----:B------:R-:W-:Y:S05]  /*2fa0*/  BSYNC.RECONVERGENT B0 ;  /* 0x0000000000007941 */ /* 0x000fea0003800200 */
.L_x_41:
[----:B------:R-:W-:Y:S01]  /*2fb0*/  VIADD R2, R6, 0x1800000 ;  /* 0x0180000006027836 */ /* 0x000fe20000000000 */
[----:B------:R-:W-:Y:S01]  /*2fc0*/  BSSY.RECONVERGENT B0, `(.L_x_66) ;  /* 0x000000c000007945 */ /* 0x000fe20003800200 */
[----:B------:R-:W-:-:S03]  /*2fd0*/  ISETP.NE.AND P3, PT, R0, R7, PT ;  /* 0x000000070000720c */ /* 0x000fc60003f65270 */
[----:B------:R-:W-:-:S04]  /*2fe0*/  LOP3.LUT R2, R2, 0x7f800000, RZ, 0xc0, !PT ;  /* 0x7f80000002027812 */ /* 0x000fc800078ec0ff */
[----:B------:R-:W-:-:S13]  /*2ff0*/  ISETP.GT.U32.AND P0, PT, R2, 0x1ffffff, PT ;  /* 0x01ffffff0200780c */ /* 0x000fda0003f04070 */
[----:B------:R-:W-:Y:S05]  /*3000*/  @P0 BRA `(.L_x_67) ;  /* 0x00000000000c0947 */ /* 0x000fea0003800000 */
[----:B------:R-:W-:-:S07]  /*3010*/  MOV R10, 0x3030 ;  /* 0x00003030000a7802 */ /* 0x000fce0000000f00 */
[----:B0123--:R-:W-:Y:S05]  /*3020*/  CALL.REL.NOINC `($__internal_1_$__cuda_sm20_rcp_rn_f32_slowpath) ;  /* 0x0000002800487944 */ /* 0x00ffea0003c00000 */
[----:B------:R-:W-:Y:S05]  /*3030*/  BRA `(.L_x_68) ;  /* 0x0000000000107947 */ /* 0x000fea0003800000 */
.L_x_67:
[----:B0123--:R-:W0:Y:S02]  /*3040*/  MUFU.RCP R3, R6 ;  /* 0x0000000600037308 */ /* 0x00fe240000001000 */
[----:B0-----:R-:W-:-:S04]  /*3050*/  FFMA R2, R6, R3, -1 ;  /* 0xbf80000006027423 */ /* 0x001fc80000000003 */
[----:B------:R-:W-:-:S04]  /*3060*/  FADD.FTZ R2, -R2, -RZ ;  /* 0x800000ff02027221 */ /* 0x000fc80000010100 */
[----:B------:R-:W-:-:S07]  /*3070*/  FFMA R4, R3, R2, R3 ;  /* 0x0000000203047223 */ /* 0x000fce0000000003 */
.L_x_68:
[----:B------:R-:W-:Y:S05]  /*3080*/  BSYNC.RECONVERGENT B0 ;  /* 0x0000000000007941 */ /* 0x000fea0003800200 */
.L_x_66:
[----:B------:R-:W0:Y:S01]  /*3090*/  I2F.U32.RP R6, R26 ;  /* 0x0000001a00067306 */ /* 0x000e220000209000 */
[----:B------:R-:W-:Y:S01]  /*30a0*/  ISETP.NE.U32.AND P2, PT, R26, RZ, PT ;  /* 0x000000ff1a00720c */ /* 0x000fe20003f45070 */
[----:B------:R-:W-:Y:S05]  /*30b0*/  WARPSYNC.ALL ;  /* 0x0000000000007948 */ /* 0x000fea0003800000 */
[----:B------:R-:W-:Y:S06]  /*30c0*/  BAR.SYNC.DEFER_BLOCKING 0x0 ;  /* 0x0000000000007b1d */ /* 0x000fec0000010000 */
[----:B0-----:R-:W0:Y:S02]  /*30d0*/  MUFU.RCP R6, R6 ;  /* 0x0000000600067308 */ /* 0x001e240000001000 */
[----:B0-----:R-:W-:-:S06]  /*30e0*/  IADD3 R2, PT, PT, R6, 0xffffffe, RZ ;  /* 0x0ffffffe06027810 */ /* 0x001fcc0007ffe0ff */
[----:B------:R0:W1:Y:S02]  /*30f0*/  F2I.FTZ.U32.TRUNC.NTZ R3, R2 ;  /* 0x0000000200037305 */ /* 0x000064000021f000 */
[----:B0-----:R-:W-:Y:S02]  /*3100*/  IMAD.MOV.U32 R2, RZ, RZ, RZ ;  /* 0x000000ffff027224 */ /* 0x001fe400078e00ff */
[----:B-1----:R-:W-:-:S04]  /*3110*/  IMAD.MOV R7, RZ, RZ, -R3 ;  /* 0x000000ffff077224 */ /* 0x002fc800078e0a03 */
[----:B------:R-:W-:-:S04]  /*3120*/  IMAD R7, R7, R26, RZ ;  /* 0x0000001a07077224 */ /* 0x000fc800078e02ff */
[----:B------:R-:W-:-:S06]  /*3130*/  IMAD.HI.U32 R8, R3, R7, R2 ;  /* 0x0000000703087227 */ /* 0x000fcc00078e0002 */
[----:B------:R-:W-:-:S05]  /*3140*/  IMAD.HI.U32 R8, R8, R9, RZ ;  /* 0x0000000908087227 */ /* 0x000fca00078e00ff */
[----:B------:R-:W-:-:S05]  /*3150*/  IADD3 R3, PT, PT, -R8, RZ, RZ ;  /* 0x000000ff08037210 */ /* 0x000fca0007ffe1ff */
[----:B------:R-:W-:Y:S02]  /*3160*/  IMAD R9, R26, R3, R9 ;  /* 0x000000031a097224 */ /* 0x000fe400078e0209 */
[----:B------:R-:W0:Y:S03]  /*3170*/  F2F.F64.F32 R2, R4 ;  /* 0x0000000400027310 */ /* 0x000e260000201800 */
[----:B------:R-:W-:Y:S01]  /*3180*/  ISETP.GE.U32.AND P0, PT, R9, R26, PT ;  /* 0x0000001a0900720c */ /* 0x000fe20003f06070 */
[----:B0-----:R-:W-:-:S12]  /*3190*/  DMUL R6, R2, 8 ;  /* 0x4020000002067828 */ /* 0x001fd80000000000 */
[----:B------:R-:W-:Y:S02]  /*31a0*/  @P0 IMAD.IADD R9, R9, 0x1, -R26 ;  /* 0x0000000109090824 */ /* 0x000fe400078e0a1a */
[----:B------:R-:W-:-:S03]  /*31b0*/  @P0 VIADD R8, R8, 0x1 ;  /* 0x0000000108080836 */ /* 0x000fc60000000000 */
[----:B------:R-:W-:Y:S01]  /*31c0*/  ISETP.GE.U32.AND P1, PT, R9, R26, PT ;  /* 0x0000001a0900720c */ /* 0x000fe20003f26070 */
[----:B------:R-:W-:-:S08]  /*31d0*/  DMUL R6, R2, R6 ;  /* 0x0000000602067228 */ /* 0x000fd00000000000 */
[----:B------:R-:W-:-:S04]  /*31e0*/  DMUL R6, R2, R6 ;  /* 0x0000000602067228 */ /* 0x000fc80000000000 */
[----:B------:R-:W-:Y:S02]  /*31f0*/  @P1 IADD3 R8, PT, PT, R8, 0x1, RZ ;  /* 0x0000000108081810 */ /* 0x000fe40007ffe0ff */
[----:B------:R-:W-:-:S05]  /*3200*/  @!P2 LOP3.LUT R8, RZ, R26, RZ, 0x33, !PT ;  /* 0x0000001aff08a212 */ /* 0x000fca00078e33ff */
[C---:B------:R-:W-:Y:S02]  /*3210*/  IMAD R36, R8.reuse, R0, R5 ;  /* 0x0000000008247224 */ /* 0x040fe400078e0205 */
[----:B------:R-:W-:Y:S02]  /*3220*/  IMAD.MOV.U32 R5, RZ, RZ, R32 ;  /* 0x000000ffff057224 */ /* 0x000fe400078e0020 */
[----:B------:R-:W-:-:S05]  /*3230*/  IMAD.IADD R33, R8, 0x1, R36 ;  /* 0x0000000108217824 */ /* 0x000fca00078e0224 */
[----:B------:R-:W-:-:S04]  /*3240*/  SEL R33, R32, R33, !P3 ;  /* 0x0000002120217207 */ /* 0x000fc80005800000 */
[----:B------:R-:W-:-:S13]  /*3250*/  ISETP.GE.AND P0, PT, R36, R33, PT ;  /* 0x000000212400720c */ /* 0x000fda0003f06270 */
[----:B------:R-:W-:Y:S05]  /*3260*/  @P0 BRA `(.L_x_40) ;  /* 0x0000001800300947 */ /* 0x000fea0003800000 */
[----:B------:R0:W1:Y:S01]  /*3270*/  F2F.F32.F64 R34, R6 ;  /* 0x0000000600227310 */ /* 0x0000620000301000 */
[----:B------:R-:W-:Y:S01]  /*3280*/  BSSY.RECONVERGENT B7, `(.L_x_69) ;  /* 0x0000189000077945 */ /* 0x000fe20003800200 */
.L_x_98:
[----:B--2---:R-:W2:Y:S01]  /*3290*/  LDC.64 R2, c[0x0][0x3a0] ;  /* 0x0000e800ff027b82 */ /* 0x004ea20000000a00 */
[----:B------:R-:W3:Y:S07]  /*32a0*/  LDCU UR4, c[0x0][0x3bc] ;  /* 0x00007780ff0477ac */ /* 0x000eee0008000800 */
[----:B01----:R-:W4:Y:S08]  /*32b0*/  LDC.64 R4, c[0x0][0x388] ;  /* 0x0000e200ff047b82 */ /* 0x003f300000000a00 */
[----:B------:R-:W1:Y:S01]  /*32c0*/  LDC.64 R16, c[0x0][0x380] ;  /* 0x0000e000ff107b82 */ /* 0x000e620000000a00 */
[----:B--2---:R-:W-:-:S07]  /*32d0*/  IMAD.WIDE R2, R36, 0x4, R2 ;  /* 0x0000000424027825 */ /* 0x004fce00078e0202 */
[----:B0-----:R-:W0:Y:S01]  /*32e0*/  LDC.64 R6, c[0x0][0x390] ;  /* 0x0000e400ff067b82 */ /* 0x001e220000000a00 */
[----:B------:R-:W4:Y:S01]  /*32f0*/  LDG.E R3, desc[UR36][R2.64] ;  /* 0x0000002402037981 */ /* 0x000f22000c1e1900 */
[----:B------:R-:W2:Y:S01]  /*3300*/  MUFU.RCP R9, R28 ;  /* 0x0000001c00097308 */ /* 0x000ea20000001000 */
[----:B----4-:R-:W-:-:S05]  /*3310*/  IMAD.WIDE R4, R3, 0x4, R4 ;  /* 0x0000000403047825 */ /* 0x010fca00078e0204 */
[----:B------:R-:W3:Y:S01]  /*3320*/  LDG.E R0, desc[UR36][R4.64] ;  /* 0x0000002404007981 */ /* 0x000ee2000c1e1900 */
[----:B-1----:R-:W-:-:S04]  /*3330*/  IMAD.WIDE R16, R3, 0x4, R16 ;  /* 0x0000000403107825 */ /* 0x002fc800078e0210 */
[----:B0-----:R-:W-:Y:S02]  /*3340*/  IMAD.WIDE R6, R3, 0x4, R6 ;  /* 0x0000000403067825 */ /* 0x001fe400078e0206 */
[----:B------:R0:W5:Y:S04]  /*3350*/  LDG.E R16, desc[UR36][R16.64] ;  /* 0x0000002410107981 */ /* 0x000168000c1e1900 */
[----:B------:R0:W5:Y:S01]  /*3360*/  LDG.E R35, desc[UR36][R6.64] ;  /* 0x0000002406237981 */ /* 0x000162000c1e1900 */
[----:B--2---:R-:W-:Y:S01]  /*3370*/  FFMA R8, R9, -R28, 1 ;  /* 0x3f80000009087423 */ /* 0x004fe2000000081c */
[----:B------:R-:W-:Y:S01]  /*3380*/  IADD3 R36, PT, PT, R36, 0x1, RZ ;  /* 0x0000000124247810 */ /* 0x000fe20007ffe0ff */
[----:B------:R-:W-:Y:S01]  /*3390*/  BSSY.RECONVERGENT B0, `(.L_x_70) ;  /* 0x0000010000007945 */ /* 0x000fe20003800200 */
[----:B------:R-:W-:Y:S01]  /*33a0*/  ISETP.NE.AND P2, PT, R29, 0x3, PT ;  /* 0x000000031d00780c */ /* 0x000fe20003f45270 */
[----:B------:R-:W-:Y:S01]  /*33b0*/  FFMA R9, R9, R8, R9 ;  /* 0x0000000809097223 */ /* 0x000fe20000000009 */
[----:B------:R-:W-:-:S02]  /*33c0*/  ISETP.GE.AND P1, PT, R36, R33, PT ;  /* 0x000000212400720c */ /* 0x000fc40003f26270 */
[----:B------:R-:W-:Y:S02]  /*33d0*/  P2R R43, PR, RZ, 0x4 ;  /* 0x00000004ff2b7803 */ /* 0x000fe40000000000 */
[----:B------:R-:W-:Y:S01]  /*33e0*/  P2R R42, PR, RZ, 0x2 ;  /* 0x00000002ff2a7803 */ /* 0x000fe20000000000 */
[----:B---3--:R-:W-:-:S04]  /*33f0*/  FADD R2, R0, -UR4 ;  /* 0x8000000400027e21 */ /* 0x008fc80008000000 */
[----:B------:R-:W1:Y:S01]  /*3400*/  FCHK P0, R2, R28 ;  /* 0x0000001c02007302 */ /* 0x000e620000000000 */
[----:B------:R-:W-:-:S04]  /*3410*/  FFMA R3, R2, R9, RZ ;  /* 0x0000000902037223 */ /* 0x000fc800000000ff */
[----:B------:R-:W-:-:S04]  /*3420*/  FFMA R4, R3, -R28, R2 ;  /* 0x8000001c03047223 */ /* 0x000fc80000000002 */
[----:B------:R-:W-:Y:S01]  /*3430*/  FFMA R3, R9, R4, R3 ;  /* 0x0000000409037223 */ /* 0x000fe20000000003 */
[----:B01----:R-:W-:Y:S06]  /*3440*/  @!P0 BRA `(.L_x_71) ;  /* 0x0000000000108947 */ /* 0x003fec0003800000 */
[----:B------:R-:W-:Y:S01]  /*3450*/  IMAD.MOV.U32 R6, RZ, RZ, R28 ;  /* 0x000000ffff067224 */ /* 0x000fe200078e001c */
[----:B------:R-:W-:-:S07]  /*3460*/  MOV R10, 0x3480 ;  /* 0x00003480000a7802 */ /* 0x000fce0000000f00 */
[----:B-----5:R-:W-:Y:S05]  /*3470*/  CALL.REL.NOINC `($__internal_3_$__cuda_sm3x_div_rn_noftz_f32_slowpath) ;  /* 0x0000002800687944 */ /* 0x020fea0003c00000 */
[----:B------:R-:W-:-:S07]  /*3480*/  IMAD.MOV.U32 R3, RZ, RZ, R12 ;  /* 0x000000ffff037224 */ /* 0x000fce00078e000c */
.L_x_71:
[----:B------:R-:W-:Y:S05]  /*3490*/  BSYNC.RECONVERGENT B0 ;  /* 0x0000000000007941 */ /* 0x000fea0003800200 */
.L_x_70:
[----:B------:R-:W-:Y:S01]  /*34a0*/  ISETP.NE.AND P0, PT, R43, RZ, PT ;  /* 0x000000ff2b00720c */ /* 0x000fe20003f05270 */
[----:B------:R-:W0:Y:S01]  /*34b0*/  F2I.FLOOR.NTZ R3, R3 ;  /* 0x0000000300037305 */ /* 0x000e220000207100 */
[----:B------:R-:W-:Y:S01]  /*34c0*/  SHF.R.U32.HI R38, RZ, 0x1, R29 ;  /* 0x00000001ff267819 */ /* 0x000fe2000001161d */
[----:B------:R-:W-:Y:S03]  /*34d0*/  BSSY.RECONVERGENT B8, `(.L_x_72) ;  /* 0x0000010000087945 */ /* 0x000fe60003800200 */
[----:B0-----:R-:W-:-:S07]  /*34e0*/  IADD3 R38, PT, PT, R3, -R38, RZ ;  /* 0x8000002603267210 */ /* 0x001fce0007ffe0ff */
[----:B------:R-:W-:Y:S05]  /*34f0*/  @P0 BRA `(.L_x_73) ;  /* 0x0000000000340947 */ /* 0x000fea0003800000 */
[----:B------:R-:W0:Y:S01]  /*3500*/  F2F.F64.F32 R10, R0 ;  /* 0x00000000000a7310 */ /* 0x000e220000201800 */
[----:B------:R-:W-:Y:S01]  /*3510*/  MOV R2, 0x0 ;  /* 0x0000000000027802 */ /* 0x000fe20000000f00 */
[----:B------:R-:W1:Y:S01]  /*3520*/  LDCU.64 UR4, c[0x4][0x8] ;  /* 0x01000100ff0477ac */ /* 0x000e620008000a00 */
[----:B------:R-:W-:Y:S01]  /*3530*/  MOV R6, R24 ;  /* 0x0000001800067202 */ /* 0x000fe20000000f00 */
[----:B------:R-:W-:-:S03]  /*3540*/  IMAD.MOV.U32 R7, RZ, RZ, R25 ;  /* 0x000000ffff077224 */ /* 0x000fc600078e0019 */
[----:B------:R-:W2:Y:S01]  /*3550*/  LDC.64 R2, c[0x4][R2] ;  /* 0x0100000002027b82 */ /* 0x000ea20000000a00 */
[----:B-----5:R-:W3:Y:S01]  /*3560*/  F2F.F64.F32 R8, R16 ;  /* 0x0000001000087310 */ /* 0x020ee20000201800 */
[----:B0-----:R0:W-:Y:S01]  /*3570*/  STL.64 [R1+0x8], R10 ;  /* 0x0000080a01007387 */ /* 0x0011e20000100a00 */
[----:B-1----:R-:W-:Y:S02]  /*3580*/  IMAD.U32 R4, RZ, RZ, UR4 ;  /* 0x00000004ff047e24 */ /* 0x002fe4000f8e00ff */
[----:B------:R-:W-:Y:S01]  /*3590*/  IMAD.U32 R5, RZ, RZ, UR5 ;  /* 0x00000005ff057e24 */ /* 0x000fe2000f8e00ff */
[----:B---3--:R0:W-:Y:S06]  /*35a0*/  STL.64 [R1], R8 ;  /* 0x0000000801007387 */ /* 0x0081ec0000100a00 */
[----:B------:R-:W-:-:S07]  /*35b0*/  LEPC R20, `(.L_x_73) ;  /* 0x000000001014794e */ /* 0x000fce0000000000 */
[----:B0-2---:R-:W-:Y:S05]  /*35c0*/  CALL.ABS.NOINC R2 ;  /* 0x0000000002007343 */ /* 0x005fea0003c00000 */
.L_x_73:
[----:B------:R-:W-:Y:S05]  /*35d0*/  BSYNC.RECONVERGENT B8 ;  /* 0x0000000000087941 */ /* 0x000fea0003800200 */
.L_x_72:
[----:B------:R-:W0:Y:S01]  /*35e0*/  LDCU UR4, c[0x0][0x3b4] ;  /* 0x00007680ff0477ac */ /* 0x000e220008000800 */
[----:B------:R-:W1:Y:S01]  /*35f0*/  MUFU.RCP R0, R27 ;  /* 0x0000001b00007308 */ /* 0x000e620000001000 */
[----:B------:R-:W-:Y:S01]  /*3600*/  IADD3 R37, PT, PT, -R29, 0x1f, RZ ;  /* 0x0000001f1d257810 */ /* 0x000fe20007ffe1ff */
[----:B------:R-:W-:Y:S03]  /*3610*/  BSSY.RECONVERGENT B0, `(.L_x_74) ;  /* 0x0000011000007945 */ /* 0x000fe60003800200 */
[----:B------:R-:W-:-:S04]  /*3620*/  LEA.HI R37, R37, R37, RZ, 0x1 ;  /* 0x0000002525257211 */ /* 0x000fc800078f08ff */
[----:B------:R-:W-:-:S05]  /*3630*/  SHF.R.S32.HI R17, RZ, 0x1, R37 ;  /* 0x00000001ff117819 */ /* 0x000fca0000011425 */
[----:B------:R-:W-:Y:S02]  /*3640*/  IMAD.IADD R39, R17, 0x1, R38 ;  /* 0x0000000111277824 */ /* 0x000fe400078e0226 */
[----:B0----5:R-:W-:Y:S01]  /*3650*/  FADD R2, R16, -UR4 ;  /* 0x8000000410027e21 */ /* 0x021fe20008000000 */
[C---:B-1----:R-:W-:Y:S01]  /*3660*/  FFMA R3, R0.reuse, -R27, 1 ;  /* 0x3f80000000037423 */ /* 0x042fe2000000081b */
[----:B------:R-:W-:Y:S02]  /*3670*/  IMAD R39, R39, UR40, RZ ;  /* 0x0000002827277c24 */ /* 0x000fe4000f8e02ff */
[----:B------:R-:W0:Y:S01]  /*3680*/  FCHK P0, R2, R27 ;  /* 0x0000001b02007302 */ /* 0x000e220000000000 */
[----:B------:R-:W-:-:S04]  /*3690*/  FFMA R3, R0, R3, R0 ;  /* 0x0000000300037223 */ /* 0x000fc80000000000 */
[----:B------:R-:W-:-:S04]  /*36a0*/  FFMA R0, R2, R3, RZ ;  /* 0x0000000302007223 */ /* 0x000fc800000000ff */
[----:B------:R-:W-:-:S04]  /*36b0*/  FFMA R4, R0, -R27, R2 ;  /* 0x8000001b00047223 */ /* 0x000fc80000000002 */
[----:B------:R-:W-:Y:S01]  /*36c0*/  FFMA R0, R3, R4, R0 ;  /* 0x0000000403007223 */ /* 0x000fe20000000000 */
[----:B0-----:R-:W-:Y:S06]  /*36d0*/  @!P0 BRA `(.L_x_75) ;  /* 0x0000000000108947 */ /* 0x001fec0003800000 */
[----:B------:R-:W-:Y:S02]  /*36e0*/  MOV R6, R27 ;  /* 0x0000001b00067202 */ /* 0x000fe40000000f00 */
[----:B------:R-:W-:-:S07]  /*36f0*/  MOV R10, 0x3710 ;  /* 0x00003710000a7802 */ /* 0x000fce0000000f00 */
[----:B------:R-:W-:Y:S05]  /*3700*/  CALL.REL.NOINC `($__internal_3_$__cuda_sm3x_div_rn_noftz_f32_slowpath) ;  /* 0x0000002400c47944 */ /* 0x000fea0003c00000 */
[----:B------:R-:W-:-:S07]  /*3710*/  IMAD.MOV.U32 R0, RZ, RZ, R12 ;  /* 0x000000ffff007224 */ /* 0x000fce00078e000c */
.L_x_75:
[----:B------:R-:W-:Y:S05]  /*3720*/  BSYNC.RECONVERGENT B0 ;  /* 0x0000000000007941 */ /* 0x000fea0003800200 */
.L_x_74:
[----:B------:R-:W0:Y:S01]  /*3730*/  F2I.FLOOR.NTZ R0, R0 ;  /* 0x0000000000007305 */ /* 0x000e220000207100 */
[----:B------:R-:W-:Y:S01]  /*3740*/  SHF.R.U32.HI R41, RZ, 0x1, R29 ;  /* 0x00000001ff297819 */ /* 0x000fe2000001161d */
[----:B------:R-:W-:Y:S01]  /*3750*/  BSSY.RECONVERGENT B8, `(.L_x_76) ;  /* 0x0000139000087945 */ /* 0x000fe20003800200 */
[----:B------:R-:W-:Y:S02]  /*3760*/  IMAD.MOV.U32 R16, RZ, RZ, R17 ;  /* 0x000000ffff107224 */ /* 0x000fe400078e0011 */
[----:B0-----:R-:W-:-:S07]  /*3770*/  IADD3 R41, PT, PT, -R41, R0, RZ ;  /* 0x0000000029297210 */ /* 0x001fce0007ffe1ff */
.L_x_97:
[----:B------:R-:W-:Y:S01]  /*3780*/  IADD3 R0, PT, PT, -R17, 0x1f, RZ ;  /* 0x0000001f11007810 */ /* 0x000fe20007ffe1ff */
[----:B------:R-:W-:Y:S01]  /*3790*/  IMAD.IADD R2, R41, 0x1, R16 ;  /* 0x0000000129027824 */ /* 0x000fe200078e0210 */
[----:B------:R-:W-:Y:S01]  /*37a0*/  BSSY.RECONVERGENT B9, `(.L_x_77) ;  /* 0x0000083000097945 */ /* 0x000fe20003800200 */
[----:B------:R-:W-:Y:S02]  /*37b0*/  MOV R19, R17 ;  /* 0x0000001100137202 */ /* 0x000fe40000000f00 */
[----:B------:R-:W-:Y:S01]  /*37c0*/  IMAD.IADD R0, R0, 0x1, -R17 ;  /* 0x0000000100007824 */ /* 0x000fe200078e0a11 */
[----:B------:R-:W-:-:S04]  /*37d0*/  ISETP.GT.AND P0, PT, R2, UR38, PT ;  /* 0x0000002602007c0c */ /* 0x000fc8000bf04270 */
[----:B------:R-:W-:Y:S02]  /*37e0*/  LOP3.LUT R0, R0, 0x3, RZ, 0xc0, !PT ;  /* 0x0000000300007812 */ /* 0x000fe400078ec0ff */
[----:B------:R-:W-:Y:S02]  /*37f0*/  ISETP.GT.AND P1, PT, R2, RZ, !P0 ;  /* 0x000000ff0200720c */ /* 0x000fe40004724270 */
[----:B------:R-:W-:Y:S02]  /*3800*/  ISETP.NE.AND P0, PT, R0, RZ, PT ;  /* 0x000000ff0000720c */ /* 0x000fe40003f05270 */
[----:B------:R-:W-:-:S11]  /*3810*/  P2R R40, PR, RZ, 0x2 ;  /* 0x00000002ff287803 */ /* 0x000fd60000000000 */
[----:B012---:R-:W-:Y:S05]  /*3820*/  @!P0 BRA `(.L_x_78) ;  /* 0x0000000400e88947 */ /* 0x007fea0003800000 */
[----:B------:R-:W0:Y:S01]  /*3830*/  S2R R4, SR_CgaCtaId ;  /* 0x0000000000047919 */ /* 0x000e220000008800 */
[C---:B------:R-:W-:Y:S01]  /*3840*/  IMAD.IADD R3, R17.reuse, 0x1, R38 ;  /* 0x0000000111037824 */ /* 0x040fe200078e0226 */
[----:B------:R-:W-:Y:S01]  /*3850*/  MOV R5, 0x400 ;  /* 0x0000040000057802 */ /* 0x000fe20000000f00 */
[----:B------:R-:W-:Y:S01]  /*3860*/  IMAD R22, R17, 0x1f, R16 ;  /* 0x0000001f11167824 */ /* 0x000fe200078e0210 */
[----:B------:R-:W-:Y:S02]  /*3870*/  BSSY.RECONVERGENT B10, `(.L_x_79) ;  /* 0x000001f0000a7945 */ /* 0x000fe40003800200 */
[----:B------:R-:W-:Y:S01]  /*3880*/  ISETP.LT.OR P0, PT, R3, 0x1, !P1 ;  /* 0x000000010300780c */ /* 0x000fe20004f01670 */
[----:B------:R-:W-:-:S03]  /*3890*/  VIADD R0, R5, 0x9c40 ;  /* 0x00009c4005007836 */ /* 0x000fc60000000000 */
[----:B------:R-:W-:Y:S02]  /*38a0*/  ISETP.GT.OR P0, PT, R3, UR39, P0 ;  /* 0x0000002703007c0c */ /* 0x000fe40008704670 */
[----:B0-----:R-:W-:-:S04]  /*38b0*/  LEA R7, R4, R0, 0x18 ;  /* 0x0000000004077211 */ /* 0x001fc800078ec0ff */
[----:B------:R-:W-:-:S07]  /*38c0*/  LEA R22, R22, R7, 0x2 ;  /* 0x0000000716167211 */ /* 0x000fce00078e10ff */
[----:B------:R-:W-:Y:S05]  /*38d0*/  @P0 BRA `(.L_x_80) ;  /* 0x0000000000600947 */ /* 0x000fea0003800000 */
[----:B------:R-:W-:Y:S01]  /*38e0*/  LEA R5, R4, R5, 0x18 ;  /* 0x0000000504057211 */ /* 0x000fe200078ec0ff */
[----:B------:R-:W-:Y:S01]  /*38f0*/  IMAD.IADD R4, R39, 0x1, R2 ;  /* 0x0000000127047824 */ /* 0x000fe200078e0202 */
[----:B------:R-:W0:Y:S01]  /*3900*/  LDS R0, [R22] ;  /* 0x0000000016007984 */ /* 0x000e220000000800 */
[----:B------:R-:W-:Y:S02]  /*3910*/  ISETP.NE.AND P0, PT, R29, 0x3, PT ;  /* 0x000000031d00780c */ /* 0x000fe40003f05270 */
[----:B------:R-:W-:-:S05]  /*3920*/  IMAD R4, R4, 0x4, R5 ;  /* 0x0000000404047824 */ /* 0x000fca00078e0205 */
[----:B------:R-:W1:Y:S01]  /*3930*/  LDS R7, [R4] ;  /* 0x0000000004077984 */ /* 0x000e620000000800 */
[----:B0-----:R-:W-:-:S04]  /*3940*/  FMUL R5, R35, R0 ;  /* 0x0000000023057220 */ /* 0x001fc80000400000 */
[----:B------:R-:W-:-:S04]  /*3950*/  FMUL R10, R34, R5 ;  /* 0x00000005220a7220 */ /* 0x000fc80000400000 */
[----:B-1----:R-:W-:-:S05]  /*3960*/  FADD R7, R10, R7 ;  /* 0x000000070a077221 */ /* 0x002fca0000000000 */
[----:B------:R0:W-:Y:S01]  /*3970*/  STS [R4], R7 ;  /* 0x0000000704007388 */ /* 0x0001e20000000800 */
[----:B------:R-:W-:Y:S05]  /*3980*/  @P0 BRA `(.L_x_80) ;  /* 0x0000000000340947 */ /* 0x000fea0003800000 */
[----:B------:R-:W1:Y:S01]  /*3990*/  F2F.F64.F32 R10, R10 ;  /* 0x0000000a000a7310 */ /* 0x000e620000201800 */
[----:B------:R-:W-:Y:S01]  /*39a0*/  MOV R8, 0x0 ;  /* 0x0000000000087802 */ /* 0x000fe20000000f00 */
[----:B------:R2:W-:Y:S01]  /*39b0*/  STL.64 [R1+0x8], R2 ;  /* 0x0000080201007387 */ /* 0x0005e20000100a00 */
[----:B------:R-:W3:Y:S01]  /*39c0*/  LDCU.64 UR4, c[0x4][0x10] ;  /* 0x01000200ff0477ac */ /* 0x000ee20008000a00 */
[----:B------:R-:W-:Y:S01]  /*39d0*/  IMAD.MOV.U32 R6, RZ, RZ, R24 ;  /* 0x000000ffff067224 */ /* 0x000fe200078e0018 */
[----:B0-----:R-:W-:Y:S01]  /*39e0*/  MOV R7, R25 ;  /* 0x0000001900077202 */ /* 0x001fe20000000f00 */
[----:B------:R2:W-:Y:S01]  /*39f0*/  STL.64 [R1], R16 ;  /* 0x0000001001007387 */ /* 0x0005e20000100a00 */
[----:B------:R-:W0:Y:S03]  /*3a00*/  LDC.64 R8, c[0x4][R8] ;  /* 0x0100000008087b82 */ /* 0x000e260000000a00 */
[----:B-1----:R2:W-:Y:S01]  /*3a10*/  STL.64 [R1+0x10], R10 ;  /* 0x0000100a01007387 */ /* 0x0025e20000100a00 */
[----:B---3--:R-:W-:Y:S01]  /*3a20*/  MOV R4, UR4 ;  /* 0x0000000400047c02 */ /* 0x008fe20008000f00 */
[----:B------:R-:W-:-:S07]  /*3a30*/  IMAD.U32 R5, RZ, RZ, UR5 ;  /* 0x00000005ff057e24 */ /* 0x000fce000f8e00ff */
[----:B------:R-:W-:-:S07]  /*3a40*/  LEPC R20, `(.L_x_80) ;  /* 0x000000001014794e */ /* 0x000fce0000000000 */
[----:B0-2---:R-:W-:Y:S05]  /*3a50*/  CALL.ABS.NOINC R8 ;  /* 0x0000000008007343 */ /* 0x005fea0003c00000 */
.L_x_80:
[----:B------:R-:W-:Y:S05]  /*3a60*/  BSYNC.RECONVERGENT B10 ;  /* 0x00000000000a7941 */ /* 0x000fea0003800200 */
.L_x_79:
[----:B------:R-:W-:-:S04]  /*3a70*/  SHF.R.S32.HI R3, RZ, 0x1, R37 ;  /* 0x00000001ff037819 */ /* 0x000fc80000011425 */
[C---:B------:R-:W-:Y:S01]  /*3a80*/  IADD3 R0, PT, PT, -R3.reuse, 0x1f, RZ ;  /* 0x0000001f03007810 */ /* 0x040fe20007ffe1ff */
[----:B------:R-:W-:-:S04]  /*3a90*/  VIADD R19, R3, 0x1 ;  /* 0x0000000103137836 */ /* 0x000fc80000000000 */
[----:B------:R-:W-:-:S05]  /*3aa0*/  IMAD.IADD R0, R0, 0x1, -R3 ;  /* 0x0000000100007824 */ /* 0x000fca00078e0a03 */
[----:B------:R-:W-:-:S04]  /*3ab0*/  LOP3.LUT R0, R0, 0x3, RZ, 0xc0, !PT ;  /* 0x0000000300007812 */ /* 0x000fc800078ec0ff */
[----:B------:R-:W-:-:S13]  /*3ac0*/  ISETP.NE.AND P0, PT, R0, 0x1, PT ;  /* 0x000000010000780c */ /* 0x000fda0003f05270 */
[----:B------:R-:W-:Y:S05]  /*3ad0*/  @!P0 BRA `(.L_x_78) ;  /* 0x00000004003c8947 */ /* 0x000fea0003800000 */
[----:B------:R-:W-:Y:S01]  /*3ae0*/  ISETP.NE.AND P6, PT, R40, RZ, PT ;  /* 0x000000ff2800720c */ /* 0x000fe20003fc5270 */
[----:B------:R-:W-:Y:S01]  /*3af0*/  BSSY.RECONVERGENT B10, `(.L_x_81) ;  /* 0x00000220000a7945 */ /* 0x000fe20003800200 */
[----:B------:R-:W-:-:S04]  /*3b00*/  IADD3 R3, PT, PT, R3, R38, RZ ;  /* 0x0000002603037210 */ /* 0x000fc80007ffe0ff */
[C---:B------:R-:W-:Y:S01]  /*3b10*/  ISETP.GT.U32.OR P0, PT, R3.reuse, 0x7ffffffe, !P6 ;  /* 0x7ffffffe0300780c */ /* 0x040fe20007704470 */
[----:B------:R-:W-:-:S05]  /*3b20*/  VIADD R3, R3, 0x1 ;  /* 0x0000000103037836 */ /* 0x000fca0000000000 */
[----:B------:R-:W-:-:S13]  /*3b30*/  ISETP.GT.OR P0, PT, R3, UR39, P0 ;  /* 0x0000002703007c0c */ /* 0x000fda0008704670 */
[----:B------:R-:W-:Y:S05]  /*3b40*/  @P0 BRA `(.L_x_82) ;  /* 0x0000000000700947 */ /* 0x000fea0003800000 */
[----:B------:R-:W1:Y:S01]  /*3b50*/  S2UR UR5, SR_CgaCtaId ;  /* 0x00000000000579c3 */ /* 0x000e620000008800 */
[----:B------:R-:W-:Y:S01]  /*3b60*/  VIADD R5, R39, UR40 ;  /* 0x0000002827057c36 */ /* 0x000fe20008000000 */
[----:B------:R-:W-:Y:S01]  /*3b70*/  UMOV UR4, 0x400 ;  /* 0x0000040000047882 */ /* 0x000fe20000000000 */
[----:B------:R-:W2:Y:S01]  /*3b80*/  LDS R0, [R22+0x7c] ;  /* 0x00007c0016007984 */ /* 0x000ea20000000800 */
[----:B------:R-:W-:Y:S02]  /*3b90*/  ISETP.NE.AND P0, PT, R29, 0x3, PT ;  /* 0x000000031d00780c */ /* 0x000fe40003f05270 */
[----:B0-----:R-:W-:Y:S01]  /*3ba0*/  IADD3 R4, PT, PT, R5, R2, RZ ;  /* 0x0000000205047210 */ /* 0x001fe20007ffe0ff */
[----:B-1----:R-:W-:-:S06]  /*3bb0*/  ULEA UR4, UR5, UR4, 0x18 ;  /* 0x0000000405047291 */ /* 0x002fcc000f8ec0ff */
[----:B------:R-:W-:-:S05]  /*3bc0*/  LEA R4, R4, UR4, 0x2 ;  /* 0x0000000404047c11 */ /* 0x000fca000f8e10ff */
[----:B------:R-:W0:Y:S01]  /*3bd0*/  LDS R7, [R4] ;  /* 0x0000000004077984 */ /* 0x000e220000000800 */
[----:B--2---:R-:W-:-:S04]  /*3be0*/  FMUL R5, R35, R0 ;  /* 0x0000000023057220 */ /* 0x004fc80000400000 */
[----:B------:R-:W-:-:S04]  /*3bf0*/  FMUL R10, R34, R5 ;  /* 0x00000005220a7220 */ /* 0x000fc80000400000 */
[----:B0-----:R-:W-:-:S05]  /*3c00*/  FADD R7, R10, R7 ;  /* 0x000000070a077221 */ /* 0x001fca0000000000 */
[----:B------:R1:W-:Y:S01]  /*3c10*/  STS [R4], R7 ;  /* 0x0000000704007388 */ /* 0x0003e20000000800 */
[----:B------:R-:W-:Y:S05]  /*3c20*/  @P0 BRA `(.L_x_82) ;  /* 0x0000000000380947 */ /* 0x000fea0003800000 */
[----:B------:R-:W0:Y:S01]  /*3c30*/  F2F.F64.F32 R10, R10 ;  /* 0x0000000a000a7310 */ /* 0x000e220000201800 */
[----:B------:R-:W-:Y:S01]  /*3c40*/  MOV R8, 0x0 ;  /* 0x0000000000087802 */ /* 0x000fe20000000f00 */
[----:B------:R-:W-:Y:S01]  /*3c50*/  IMAD.MOV.U32 R18, RZ, RZ, R16 ;  /* 0x000000ffff127224 */ /* 0x000fe200078e0010 */
[----:B------:R2:W-:Y:S01]  /*3c60*/  STL.64 [R1+0x8], R2 ;  /* 0x0000080201007387 */ /* 0x0005e20000100a00 */
[----:B------:R-:W3:Y:S01]  /*3c70*/  LDCU.64 UR4, c[0x4][0x10] ;  /* 0x01000200ff0477ac */ /* 0x000ee20008000a00 */
[----:B------:R-:W-:Y:S01]  /*3c80*/  MOV R6, R24 ;  /* 0x0000001800067202 */ /* 0x000fe20000000f00 */
[----:B-1----:R-:W-:Y:S01]  /*3c90*/  IMAD.MOV.U32 R7, RZ, RZ, R25 ;  /* 0x000000ffff077224 */ /* 0x002fe200078e0019 */
[----:B------:R2:W-:Y:S01]  /*3ca0*/  STL.64 [R1], R18 ;  /* 0x0000001201007387 */ /* 0x0005e20000100a00 */
[----:B------:R-:W1:Y:S03]  /*3cb0*/  LDC.64 R8, c[0x4][R8] ;  /* 0x0100000008087b82 */ /* 0x000e660000000a00 */
[----:B0-----:R2:W-:Y:S01]  /*3cc0*/  STL.64 [R1+0x10], R10 ;  /* 0x0000100a01007387 */ /* 0x0015e20000100a00 */
[----:B---3--:R-:W-:Y:S01]  /*3cd0*/  MOV R4, UR4 ;  /* 0x0000000400047c02 */ /* 0x008fe20008000f00 */
[----:B------:R-:W-:-:S07]  /*3ce0*/  IMAD.U32 R5, RZ, RZ, UR5 ;  /* 0x00000005ff057e24 */ /* 0x000fce000f8e00ff */
[----:B------:R-:W-:-:S07]  /*3cf0*/  LEPC R20, `(.L_x_82) ;  /* 0x000000001014794e */ /* 0x000fce0000000000 */
[----:B-12---:R-:W-:Y:S05]  /*3d00*/  CALL.ABS.NOINC R8 ;  /* 0x0000000008007343 */ /* 0x006fea0003c00000 */
.L_x_82:
[----:B------:R-:W-:Y:S05]  /*3d10*/  BSYNC.RECONVERGENT B10 ;  /* 0x00000000000a7941 */ /* 0x000fea0003800200 */
.L_x_81:
[----:B------:R-:W-:-:S04]  /*3d20*/  SHF.R.S32.HI R23, RZ, 0x1, R37 ;  /* 0x00000001ff177819 */ /* 0x000fc80000011425 */
[C---:B------:R-:W-:Y:S01]  /*3d30*/  IADD3 R0, PT, PT, -R23.reuse, 0x1f, RZ ;  /* 0x0000001f17007810 */ /* 0x040fe20007ffe1ff */
[----:B------:R-:W-:-:S03]  /*3d40*/  VIADD R9, R23, 0x2 ;  /* 0x0000000217097836 */ /* 0x000fc60000000000 */
[----:B------:R-:W-:Y:S02]  /*3d50*/  IADD3 R0, PT, PT, -R23, R0, RZ ;  /* 0x0000000017007210 */ /* 0x000fe40007ffe1ff */
[----:B------:R-:W-:Y:S02]  /*3d60*/  MOV R19, R9 ;  /* 0x0000000900137202 */ /* 0x000fe40000000f00 */
[----:B------:R-:W-:-:S04]  /*3d70*/  LOP3.LUT R0, R0, 0x3, RZ, 0xc0, !PT ;  /* 0x0000000300007812 */ /* 0x000fc800078ec0ff */
[----:B------:R-:W-:-:S13]  /*3d80*/  ISETP.NE.AND P0, PT, R0, 0x2, PT ;  /* 0x000000020000780c */ /* 0x000fda0003f05270 */
[----:B------:R-:W-:Y:S05]  /*3d90*/  @!P0 BRA `(.L_x_78) ;  /* 0x00000000008c8947 */ /* 0x000fea0003800000 */
[C---:B------:R-:W-:Y:S01]  /*3da0*/  IMAD.IADD R3, R23.reuse, 0x1, R38 ;  /* 0x0000000117037824 */ /* 0x040fe200078e0226 */
[----:B------:R-:W-:Y:S01]  /*3db0*/  ISETP.NE.AND P6, PT, R40, RZ, PT ;  /* 0x000000ff2800720c */ /* 0x000fe20003fc5270 */
[----:B------:R-:W-:-:S03]  /*3dc0*/  VIADD R19, R23, 0x3 ;  /* 0x0000000317137836 */ /* 0x000fc60000000000 */
[----:B------:R-:W-:-:S04]  /*3dd0*/  IADD3 R3, PT, PT, R3, 0x2, RZ ;  /* 0x0000000203037810 */ /* 0x000fc80007ffe0ff */
[----:B------:R-:W-:-:S04]  /*3de0*/  ISETP.LT.OR P0, PT, R3, 0x1, !P6 ;  /* 0x000000010300780c */ /* 0x000fc80007701670 */
[----:B------:R-:W-:-:S13]  /*3df0*/  ISETP.GT.OR P0, PT, R3, UR39, P0 ;  /* 0x0000002703007c0c */ /* 0x000fda0008704670 */
[----:B------:R-:W-:Y:S05]  /*3e00*/  @P0 BRA `(.L_x_78) ;  /* 0x0000000000700947 */ /* 0x000fea0003800000 */
[----:B------:R-:W2:Y:S01]  /*3e10*/  S2UR UR5, SR_CgaCtaId ;  /* 0x00000000000579c3 */ /* 0x000ea20000008800 */
[----:B------:R-:W-:Y:S01]  /*3e20*/  UMOV UR4, 0x400 ;  /* 0x0000040000047882 */ /* 0x000fe20000000000 */
[----:B------:R-:W-:Y:S01]  /*3e30*/  IMAD R0, R3, UR40, R2 ;  /* 0x0000002803007c24 */ /* 0x000fe2000f8e0202 */
[----:B------:R-:W3:Y:S01]  /*3e40*/  LDS R22, [R22+0xf8] ;  /* 0x0000f80016167984 */ /* 0x000ee20000000800 */
[----:B------:R-:W-:Y:S01]  /*3e50*/  ISETP.NE.AND P6, PT, R43, RZ, PT ;  /* 0x000000ff2b00720c */ /* 0x000fe20003fc5270 */
[----:B--2---:R-:W-:-:S06]  /*3e60*/  ULEA UR4, UR5, UR4, 0x18 ;  /* 0x0000000405047291 */ /* 0x004fcc000f8ec0ff */
[----:B------:R-:W-:-:S05]  /*3e70*/  LEA R0, R0, UR4, 0x2 ;  /* 0x0000000400007c11 */ /* 0x000fca000f8e10ff */
[----:B01----:R-:W0:Y:S01]  /*3e80*/  LDS R7, [R0] ;  /* 0x0000000000077984 */ /* 0x003e220000000800 */
[----:B---3--:R-:W-:-:S04]  /*3e90*/  FMUL R5, R35, R22 ;  /* 0x0000001623057220 */ /* 0x008fc80000400000 */
[----:B------:R-:W-:-:S04]  /*3ea0*/  FMUL R12, R34, R5 ;  /* 0x00000005220c7220 */ /* 0x000fc80000400000 */
[----:B0-----:R-:W-:-:S05]  /*3eb0*/  FADD R7, R12, R7 ;  /* 0x000000070c077221 */ /* 0x001fca0000000000 */
[----:B------:R2:W-:Y:S01]  /*3ec0*/  STS [R0], R7 ;  /* 0x0000000700007388 */ /* 0x0005e20000000800 */
[----:B------:R-:W-:Y:S05]  /*3ed0*/  @P6 BRA `(.L_x_78) ;  /* 0x00000000003c6947 */ /* 0x000fea0003800000 */
[----:B------:R-:W0:Y:S01]  /*3ee0*/  F2F.F64.F32 R12, R12 ;  /* 0x0000000c000c7310 */ /* 0x000e220000201800 */
[----:B------:R-:W-:Y:S01]  /*3ef0*/  MOV R10, 0x0 ;  /* 0x00000000000a7802 */ /* 0x000fe20000000f00 */
[----:B------:R1:W-:Y:S01]  /*3f00*/  STL.64 [R1+0x8], R2 ;  /* 0x0000080201007387 */ /* 0x0003e20000100a00 */
[----:B------:R-:W-:Y:S01]  /*3f10*/  MOV R8, R16 ;  /* 0x0000001000087202 */ /* 0x000fe20000000f00 */
[----:B------:R-:W3:Y:S01]  /*3f20*/  LDCU.64 UR4, c[0x4][0x10] ;  /* 0x01000200ff0477ac */ /* 0x000ee20008000a00 */
[----:B------:R-:W-:Y:S01]  /*3f30*/  IMAD.MOV.U32 R6, RZ, RZ, R24 ;  /* 0x000000ffff067224 */ /* 0x000fe200078e0018 */
[----:B--2---:R-:W-:Y:S01]  /*3f40*/  MOV R7, R25 ;  /* 0x0000001900077202 */ /* 0x004fe20000000f00 */
[----:B------:R-:W2:Y:S01]  /*3f50*/  LDC.64 R10, c[0x4][R10] ;  /* 0x010000000a0a7b82 */ /* 0x000ea20000000a00 */
[----:B------:R1:W-:Y:S04]  /*3f60*/  STL.64 [R1], R8 ;  /* 0x0000000801007387 */ /* 0x0003e80000100a00 */
[----:B0-----:R1:W-:Y:S01]  /*3f70*/  STL.64 [R1+0x10], R12 ;  /* 0x0000100c01007387 */ /* 0x0013e20000100a00 */
[----:B---3--:R-:W-:Y:S01]  /*3f80*/  IMAD.U32 R4, RZ, RZ, UR4 ;  /* 0x00000004ff047e24 */ /* 0x008fe2000f8e00ff */
[----:B------:R-:W-:-:S07]  /*3f90*/  MOV R5, UR5 ;  /* 0x0000000500057c02 */ /* 0x000fce0008000f00 */
[----:B------:R-:W-:-:S07]  /*3fa0*/  LEPC R20, `(.L_x_83) ;  /* 0x000000001014794e */ /* 0x000fce0000000000 */
[----:B-12---:R-:W-:Y:S05]  /*3fb0*/  CALL.ABS.NOINC R10 ;  /* 0x000000000a007343 */ /* 0x006fea0003c00000 */
.L_x_83:
[----:B------:R-:W-:-:S07]  /*3fc0*/  VIADD R19, R23, 0x3 ;  /* 0x0000000317137836 */ /* 0x000fce0000000000 */
.L_x_78:
[----:B------:R-:W-:Y:S05]  /*3fd0*/  BSYNC.RECONVERGENT B9 ;  /* 0x0000000000097941 */ /* 0x000fea0003800200 */
.L_x_77:
[----:B--2---:R-:W-:Y:S01]  /*3fe0*/  SHF.R.S32.HI R0, RZ, 0x1, R37 ;  /* 0x00000001ff007819 */ /* 0x004fe20000011425 */
[----:B------:R-:W-:Y:S03]  /*3ff0*/  BSSY.RECONVERGENT B9, `(.L_x_84) ;  /* 0x000009b000097945 */ /* 0x000fe60003800200 */
[----:B------:R-:W-:-:S04]  /*4000*/  IADD3 R0, PT, PT, -R0, 0x1e, -R0 ;  /* 0x0000001e00007810 */ /* 0x000fc80007ffe900 */
[----:B------:R-:W-:-:S13]  /*4010*/  ISETP.GE.U32.AND P0, PT, R0, 0x3, PT ;  /* 0x000000030000780c */ /* 0x000fda0003f06070 */
[----:B------:R-:W-:Y:S05]  /*4020*/  @!P0 BRA `(.L_x_85) ;  /* 0x00000008005c8947 */ /* 0x000fea0003800000 */
.L_x_94:
[----:B012---:R-:W0:Y:S01]  /*4030*/  S2R R4, SR_CgaCtaId ;  /* 0x0000000000047919 */ /* 0x007e220000008800 */
[----:B------:R-:W-:Y:S01]  /*4040*/  ISETP.NE.AND P0, PT, R40, RZ, PT ;  /* 0x000000ff2800720c */ /* 0x000fe20003f05270 */
[----:B------:R-:W-:Y:S01]  /*4050*/  IMAD R44, R19, 0x1f, R16 ;  /* 0x0000001f132c7824 */ /* 0x000fe200078e0210 */
[----:B------:R-:W-:Y:S01]  /*4060*/  IADD3 R23, PT, PT, R38, R19, RZ ;  /* 0x0000001326177210 */ /* 0x000fe20007ffe0ff */
[----:B------:R-:W-:Y:S01]  /*4070*/  BSSY.RECONVERGENT B10, `(.L_x_86) ;  /* 0x00000220000a7945 */ /* 0x000fe20003800200 */
[----:B------:R-:W-:Y:S02]  /*4080*/  MOV R0, 0x400 ;  /* 0x0000040000007802 */ /* 0x000fe40000000f00 */
[----:B------:R-:W-:-:S03]  /*4090*/  ISETP.LT.OR P0, PT, R23, 0x1, !P0 ;  /* 0x000000011700780c */ /* 0x000fc60004701670 */
[----:B------:R-:W-:Y:S01]  /*40a0*/  VIADD R3, R0, 0x9c40 ;  /* 0x00009c4000037836 */ /* 0x000fe20000000000 */
[----:B------:R-:W-:-:S04]  /*40b0*/  ISETP.GT.OR P0, PT, R23, UR39, P0 ;  /* 0x0000002717007c0c */ /* 0x000fc80008704670 */
[----:B0-----:R-:W-:-:S04]  /*40c0*/  LEA R3, R4, R3, 0x18 ;  /* 0x0000000304037211 */ /* 0x001fc800078ec0ff */
[----:B------:R-:W-:-:S05]  /*40d0*/  LEA R44, R44, R3, 0x2 ;  /* 0x000000032c2c7211 */ /* 0x000fca00078e10ff */
[----:B------:R-:W-:Y:S05]  /*40e0*/  @P0 BRA `(.L_x_87) ;  /* 0x0000000000680947 */ /* 0x000fea0003800000 */
[----:B------:R-:W-:Y:S01]  /*40f0*/  LEA R4, R4, R0, 0x18 ;  /* 0x0000000004047211 */ /* 0x000fe200078ec0ff */
[----:B------:R-:W-:Y:S01]  /*4100*/  IMAD R3, R23, UR40, R2 ;  /* 0x0000002817037c24 */ /* 0x000fe2000f8e0202 */
        /* <DEDUP_REMOVED lines=11> */
[----:B------:R-:W-:Y:S01]  /*41c0*/  IMAD.MOV.U32 R22, RZ, RZ, R2 ;  /* 0x000000ffff167224 */ /* 0x000fe200078e0002 */
[----:B------:R-:W-:Y:S01]  /*41d0*/  MOV R18, R16 ;  /* 0x0000001000127202 */ /* 0x000fe20000000f00 */
[----:B------:R-:W0:Y:S01]  /*41e0*/  LDCU.64 UR4, c[0x4][0x10] ;  /* 0x01000200ff0477ac */ /* 0x000e220008000a00 */
[----:B------:R-:W-:Y:S01]  /*41f0*/  MOV R6, R24 ;  /* 0x0000001800067202 */ /* 0x000fe20000000f00 */
[----:B------:R-:W-:Y:S01]  /*4200*/  IMAD.MOV.U32 R7, RZ, RZ, R25 ;  /* 0x000000ffff077224 */ /* 0x000fe200078e0019 */
[----:B------:R2:W-:Y:S01]  /*4210*/  STL.64 [R1+0x8], R22 ;  /* 0x0000081601007387 */ /* 0x0005e20000100a00 */
[----:B------:R-:W3:Y:S03]  /*4220*/  LDC.64 R8, c[0x4][R8] ;  /* 0x0100000008087b82 */ /* 0x000ee60000000a00 */
[----:B------:R2:W-:Y:S04]  /*4230*/  STL.64 [R1], R18 ;  /* 0x0000001201007387 */ /* 0x0005e80000100a00 */
[----:B-1----:R2:W-:Y:S01]  /*4240*/  STL.64 [R1+0x10], R10 ;  /* 0x0000100a01007387 */ /* 0x0025e20000100a00 */
[----:B0-----:R-:W-:Y:S01]  /*4250*/  MOV R4, UR4 ;  /* 0x0000000400047c02 */ /* 0x001fe20008000f00 */
[----:B------:R-:W-:-:S07]  /*4260*/  IMAD.U32 R5, RZ, RZ, UR5 ;  /* 0x00000005ff057e24 */ /* 0x000fce000f8e00ff */
[----:B------:R-:W-:-:S07]  /*4270*/  LEPC R20, `(.L_x_87) ;  /* 0x000000001014794e */ /* 0x000fce0000000000 */
[----:B--23--:R-:W-:Y:S05]  /*4280*/  CALL.ABS.NOINC R8 ;  /* 0x0000000008007343 */ /* 0x00cfea0003c00000 */
.L_x_87:
[----:B------:R-:W-:Y:S05]  /*4290*/  BSYNC.RECONVERGENT B10 ;  /* 0x00000000000a7941 */ /* 0x000fea0003800200 */
.L_x_86:
[----:B------:R-:W-:Y:S01]  /*42a0*/  ISETP.NE.AND P6, PT, R40, RZ, PT ;  /* 0x000000ff2800720c */ /* 0x000fe20003fc5270 */
[----:B------:R-:W-:Y:S01]  /*42b0*/  BSSY.RECONVERGENT B10, `(.L_x_88) ;  /* 0x00000210000a7945 */ /* 0x000fe20003800200 */
[C---:B------:R-:W-:Y:S02]  /*42c0*/  IADD3 R3, PT, PT, R23.reuse, 0x1, RZ ;  /* 0x0000000117037810 */ /* 0x040fe40007ffe0ff */
[----:B------:R-:W-:-:S04]  /*42d0*/  ISETP.GT.U32.OR P0, PT, R23, 0x7ffffffe, !P6 ;  /* 0x7ffffffe1700780c */ /* 0x000fc80007704470 */
[----:B------:R-:W-:-:S13]  /*42e0*/  ISETP.GT.OR P0, PT, R3, UR39, P0 ;  /* 0x0000002703007c0c */ /* 0x000fda0008704670 */
[----:B------:R-:W-:Y:S05]  /*42f0*/  @P0 BRA `(.L_x_89) ;  /* 0x0000000000700947 */ /* 0x000fea0003800000 */
[----:B------:R-:W1:Y:S01]  /*4300*/  S2UR UR5, SR_CgaCtaId ;  /* 0x00000000000579c3 */ /* 0x000e620000008800 */
[----:B------:R-:W-:Y:S01]  /*4310*/  UMOV UR4, 0x400 ;  /* 0x0000040000047882 */ /* 0x000fe20000000000 */
[----:B0-----:R-:W-:Y:S01]  /*4320*/  IMAD R4, R3, UR40, R2 ;  /* 0x0000002803047c24 */ /* 0x001fe2000f8e0202 */
[----:B------:R-:W0:Y:S01]  /*4330*/  LDS R0, [R44+0x7c] ;  /* 0x00007c002c007984 */ /* 0x000e220000000800 */
[----:B------:R-:W-:Y:S01]  /*4340*/  ISETP.NE.AND P0, PT, R29, 0x3, PT ;  /* 0x000000031d00780c */ /* 0x000fe20003f05270 */
[----:B-1----:R-:W-:-:S06]  /*4350*/  ULEA UR4, UR5, UR4, 0x18 ;  /* 0x0000000405047291 */ /* 0x002fcc000f8ec0ff */
[----:B------:R-:W-:-:S05]  /*4360*/  LEA R4, R4, UR4, 0x2 ;  /* 0x0000000404047c11 */ /* 0x000fca000f8e10ff */
[----:B------:R-:W1:Y:S01]  /*4370*/  LDS R7, [R4] ;  /* 0x0000000004077984 */ /* 0x000e620000000800 */
[----:B0-----:R-:W-:-:S04]  /*4380*/  FMUL R5, R35, R0 ;  /* 0x0000000023057220 */ /* 0x001fc80000400000 */
[----:B------:R-:W-:-:S04]  /*4390*/  FMUL R12, R34, R5 ;  /* 0x00000005220c7220 */ /* 0x000fc80000400000 */
[----:B-1----:R-:W-:-:S05]  /*43a0*/  FADD R7, R12, R7 ;  /* 0x000000070c077221 */ /* 0x002fca0000000000 */
[----:B------:R1:W-:Y:S01]  /*43b0*/  STS [R4], R7 ;  /* 0x0000000704007388 */ /* 0x0003e20000000800 */
[----:B------:R-:W-:Y:S05]  /*43c0*/  @P0 BRA `(.L_x_89) ;  /* 0x00000000003c0947 */ /* 0x000fea0003800000 */
[----:B------:R-:W0:Y:S01]  /*43d0*/  F2F.F64.F32 R12, R12 ;  /* 0x0000000c000c7310 */ /* 0x000e220000201800 */
[----:B------:R-:W-:Y:S01]  /*43e0*/  MOV R10, 0x0 ;  /* 0x00000000000a7802 */ /* 0x000fe20000000f00 */
[----:B------:R-:W-:Y:S01]  /*43f0*/  VIADD R9, R19, 0x1 ;  /* 0x0000000113097836 */ /* 0x000fe20000000000 */
[----:B------:R-:W-:Y:S01]  /*4400*/  MOV R8, R16 ;  /* 0x0000001000087202 */ /* 0x000fe20000000f00 */
[----:B------:R2:W-:Y:S01]  /*4410*/  STL.64 [R1+0x8], R2 ;  /* 0x0000080201007387 */ /* 0x0005e20000100a00 */
[----:B------:R-:W3:Y:S01]  /*4420*/  LDCU.64 UR4, c[0x4][0x10] ;  /* 0x01000200ff0477ac */ /* 0x000ee20008000a00 */
[----:B------:R-:W-:Y:S01]  /*4430*/  IMAD.MOV.U32 R6, RZ, RZ, R24 ;  /* 0x000000ffff067224 */ /* 0x000fe200078e0018 */
[----:B------:R-:W4:Y:S01]  /*4440*/  LDC.64 R10, c[0x4][R10] ;  /* 0x010000000a0a7b82 */ /* 0x000f220000000a00 */
[----:B------:R2:W-:Y:S01]  /*4450*/  STL.64 [R1], R8 ;  /* 0x0000000801007387 */ /* 0x0005e20000100a00 */
[----:B-1----:R-:W-:-:S03]  /*4460*/  MOV R7, R25 ;  /* 0x0000001900077202 */ /* 0x002fc60000000f00 */
[----:B0-----:R2:W-:Y:S01]  /*4470*/  STL.64 [R1+0x10], R12 ;  /* 0x0000100c01007387 */ /* 0x0015e20000100a00 */
[----:B---3--:R-:W-:Y:S01]  /*4480*/  IMAD.U32 R4, RZ, RZ, UR4 ;  /* 0x00000004ff047e24 */ /* 0x008fe2000f8e00ff */
[----:B------:R-:W-:-:S07]  /*4490*/  MOV R5, UR5 ;  /* 0x0000000500057c02 */ /* 0x000fce0008000f00 */
[----:B------:R-:W-:-:S07]  /*44a0*/  LEPC R20, `(.L_x_89) ;  /* 0x000000001014794e */ /* 0x000fce0000000000 */
[----:B--2-4-:R-:W-:Y:S05]  /*44b0*/  CALL.ABS.NOINC R10 ;  /* 0x000000000a007343 */ /* 0x014fea0003c00000 */
.L_x_89:
[----:B------:R-:W-:Y:S05]  /*44c0*/  BSYNC.RECONVERGENT B10 ;  /* 0x00000000000a7941 */ /* 0x000fea0003800200 */
.L_x_88:
[----:B------:R-:W-:Y:S01]  /*44d0*/  VIADD R3, R23, 0x2 ;  /* 0x0000000217037836 */ /* 0x000fe20000000000 */
[----:B------:R-:W-:Y:S01]  /*44e0*/  ISETP.NE.AND P6, PT, R40, RZ, PT ;  /* 0x000000ff2800720c */ /* 0x000fe20003fc5270 */
[----:B------:R-:W-:Y:S03]  /*44f0*/  BSSY.RECONVERGENT B10, `(.L_x_90) ;  /* 0x00000200000a7945 */ /* 0x000fe60003800200 */
[----:B------:R-:W-:-:S04]  /*4500*/  ISETP.LT.OR P0, PT, R3, 0x1, !P6 ;  /* 0x000000010300780c */ /* 0x000fc80007701670 */
[----:B------:R-:W-:-:S13]  /*4510*/  ISETP.GT.OR P0, PT, R3, UR39, P0 ;  /* 0x0000002703007c0c */ /* 0x000fda0008704670 */
[----:B------:R-:W-:Y:S05]  /*4520*/  @P0 BRA `(.L_x_91) ;  /* 0x0000000000700947 */ /* 0x000fea0003800000 */
[----:B------:R-:W2:Y:S01]  /*4530*/  S2UR UR5, SR_CgaCtaId ;  /* 0x00000000000579c3 */ /* 0x000ea20000008800 */
[----:B------:R-:W-:Y:S01]  /*4540*/  UMOV UR4, 0x400 ;  /* 0x0000040000047882 */ /* 0x000fe20000000000 */
[----:B01----:R-:W-:Y:S01]  /*4550*/  IMAD R4, R3, UR40, R2 ;  /* 0x0000002803047c24 */ /* 0x003fe2000f8e0202 */
[----:B------:R-:W0:Y:S01]  /*4560*/  LDS R0, [R44+0xf8] ;  /* 0x0000f8002c007984 */ /* 0x000e220000000800 */
[----:B------:R-:W-:Y:S01]  /*4570*/  ISETP.NE.AND P0, PT, R29, 0x3, PT ;  /* 0x000000031d00780c */ /* 0x000fe20003f05270 */
[----:B--2---:R-:W-:-:S06]  /*4580*/  ULEA UR4, UR5, UR4, 0x18 ;  /* 0x0000000405047291 */ /* 0x004fcc000f8ec0ff */
        /* <DEDUP_REMOVED lines=9> */
[----:B------:R-:W-:Y:S01]  /*4620*/  IMAD.MOV.U32 R8, RZ, RZ, R16 ;  /* 0x000000ffff087224 */ /* 0x000fe200078e0010 */
[----:B------:R-:W-:Y:S01]  /*4630*/  IADD3 R9, PT, PT, R19, 0x2, RZ ;  /* 0x0000000213097810 */ /* 0x000fe20007ffe0ff */
[----:B------:R1:W-:Y:S01]  /*4640*/  STL.64 [R1+0x8], R2 ;  /* 0x0000080201007387 */ /* 0x0003e20000100a00 */
[----:B------:R-:W3:Y:S01]  /*4650*/  LDCU.64 UR4, c[0x4][0x10] ;  /* 0x01000200ff0477ac */ /* 0x000ee20008000a00 */
[----:B------:R-:W-:Y:S01]  /*4660*/  MOV R6, R24 ;  /* 0x0000001800067202 */ /* 0x000fe20000000f00 */
[----:B------:R-:W4:Y:S01]  /*4670*/  LDC.64 R10, c[0x4][R10] ;  /* 0x010000000a0a7b82 */ /* 0x000f220000000a00 */
[----:B------:R1:W-:Y:S01]  /*4680*/  STL.64 [R1], R8 ;  /* 0x0000000801007387 */ /* 0x0003e20000100a00 */
[----:B--2---:R-:W-:-:S03]  /*4690*/  IMAD.MOV.U32 R7, RZ, RZ, R25 ;  /* 0x000000ffff077224 */ /* 0x004fc600078e0019 */
[----:B0-----:R1:W-:Y:S01]  /*46a0*/  STL.64 [R1+0x10], R12 ;  /* 0x0000100c01007387 */ /* 0x0013e20000100a00 */
[----:B---3--:R-:W-:Y:S01]  /*46b0*/  MOV R4, UR4 ;  /* 0x0000000400047c02 */ /* 0x008fe20008000f00 */
[----:B------:R-:W-:-:S07]  /*46c0*/  IMAD.U32 R5, RZ, RZ, UR5 ;  /* 0x00000005ff057e24 */ /* 0x000fce000f8e00ff */
[----:B------:R-:W-:-:S07]  /*46d0*/  LEPC R20, `(.L_x_91) ;  /* 0x000000001014794e */ /* 0x000fce0000000000 */
[----:B-1--4-:R-:W-:Y:S05]  /*46e0*/  CALL.ABS.NOINC R10 ;  /* 0x000000000a007343 */ /* 0x012fea0003c00000 */
.L_x_91:
[----:B------:R-:W-:Y:S05]  /*46f0*/  BSYNC.RECONVERGENT B10 ;  /* 0x00000000000a7941 */ /* 0x000fea0003800200 */
.L_x_90:
[----:B------:R-:W-:Y:S01]  /*4700*/  ISETP.NE.AND P6, PT, R40, RZ, PT ;  /* 0x000000ff2800720c */ /* 0x000fe20003fc5270 */
[----:B------:R-:W-:Y:S01]  /*4710*/  BSSY.RECONVERGENT B10, `(.L_x_92) ;  /* 0x00000210000a7945 */ /* 0x000fe20003800200 */
[----:B------:R-:W-:-:S04]  /*4720*/  IADD3 R3, PT, PT, R23, 0x3, RZ ;  /* 0x0000000317037810 */ /* 0x000fc80007ffe0ff */
[----:B------:R-:W-:-:S04]  /*4730*/  ISETP.LT.OR P0, PT, R3, 0x1, !P6 ;  /* 0x000000010300780c */ /* 0x000fc80007701670 */
[----:B------:R-:W-:-:S13]  /*4740*/  ISETP.GT.OR P0, PT, R3, UR39, P0 ;  /* 0x0000002703007c0c */ /* 0x000fda0008704670 */
[----:B------:R-:W-:Y:S05]  /*4750*/  @P0 BRA `(.L_x_93) ;  /* 0x0000000000700947 */ /* 0x000fea0003800000 */
[----:B------:R-:W3:Y:S01]  /*4760*/  S2UR UR5, SR_CgaCtaId ;  /* 0x00000000000579c3 */ /* 0x000ee20000008800 */
[----:B------:R-:W-:Y:S01]  /*4770*/  UMOV UR4, 0x400 ;  /* 0x0000040000047882 */ /* 0x000fe20000000000 */
[----:B------:R-:W-:Y:S01]  /*4780*/  IMAD R0, R3, UR40, R2 ;  /* 0x0000002803007c24 */ /* 0x000fe2000f8e0202 */
[----:B------:R-:W0:Y:S01]  /*4790*/  LDS R44, [R44+0x174] ;  /* 0x000174002c2c7984 */ /* 0x000e220000000800 */
[----:B------:R-:W-:Y:S01]  /*47a0*/  ISETP.NE.AND P0, PT, R29, 0x3, PT ;  /* 0x000000031d00780c */ /* 0x000fe20003f05270 */
[----:B---3--:R-:W-:-:S06]  /*47b0*/  ULEA UR4, UR5, UR4, 0x18 ;  /* 0x0000000405047291 */ /* 0x008fcc000f8ec0ff */
[----:B------:R-:W-:-:S05]  /*47c0*/  LEA R0, R0, UR4, 0x2 ;  /* 0x0000000400007c11 */ /* 0x000fca000f8e10ff */
[----:B-12---:R-:W1:Y:S01]  /*47d0*/  LDS R7, [R0] ;  /* 0x0000000000077984 */ /* 0x006e620000000800 */
        /* <DEDUP_REMOVED lines=10> */
[----:B------:R-:W2:Y:S01]  /*4880*/  LDCU.64 UR4, c[0x4][0x10] ;  /* 0x01000200ff0477ac */ /* 0x000ea20008000a00 */
[----:B------:R-:W-:Y:S01]  /*4890*/  IMAD.MOV.U32 R6, RZ, RZ, R24 ;  /* 0x000000ffff067224 */ /* 0x000fe200078e0018 */
[----:B------:R-:W4:Y:S01]  /*48a0*/  LDC.64 R10, c[0x4][R10] ;  /* 0x010000000a0a7b82 */ /* 0x000f220000000a00 */
[----:B------:R1:W-:Y:S01]  /*48b0*/  STL.64 [R1], R8 ;  /* 0x0000000801007387 */ /* 0x0003e20000100a00 */
[----:B---3--:R-:W-:-:S03]  /*48c0*/  MOV R7, R25 ;  /* 0x0000001900077202 */ /* 0x008fc60000000f00 */
[----:B0-----:R1:W-:Y:S01]  /*48d0*/  STL.64 [R1+0x10], R12 ;  /* 0x0000100c01007387 */ /* 0x0013e20000100a00 */
[----:B--2---:R-:W-:Y:S01]  /*48e0*/  IMAD.U32 R4, RZ, RZ, UR4 ;  /* 0x00000004ff047e24 */ /* 0x004fe2000f8e00ff */
[----:B------:R-:W-:-:S07]  /*48f0*/  MOV R5, UR5 ;  /* 0x0000000500057c02 */ /* 0x000fce0008000f00 */
[----:B------:R-:W-:-:S07]  /*4900*/  LEPC R20, `(.L_x_93) ;  /* 0x000000001014794e */ /* 0x000fce0000000000 */
[----:B-1--4-:R-:W-:Y:S05]  /*4910*/  CALL.ABS.NOINC R10 ;  /* 0x000000000a007343 */ /* 0x012fea0003c00000 */
.L_x_93:
[----:B------:R-:W-:Y:S05]  /*4920*/  BSYNC.RECONVERGENT B10 ;  /* 0x00000000000a7941 */ /* 0x000fea0003800200 */
.L_x_92:
[----:B---3--:R-:W-:Y:S01]  /*4930*/  IADD3 R0, PT, PT, -R29, 0x1f, RZ ;  /* 0x0000001f1d007810 */ /* 0x008fe20007ffe1ff */
[----:B------:R-:W-:-:S03]  /*4940*/  VIADD R19, R19, 0x4 ;  /* 0x0000000413137836 */ /* 0x000fc60000000000 */
[----:B------:R-:W-:-:S04]  /*4950*/  LEA.HI R0, R0, R0, RZ, 0x1 ;  /* 0x0000000000007211 */ /* 0x000fc800078f08ff */
[----:B------:R-:W-:-:S04]  /*4960*/  SHF.R.S32.HI R0, RZ, 0x1, R0 ;  /* 0x00000001ff007819 */ /* 0x000fc80000011400 */
[----:B------:R-:W-:-:S04]  /*4970*/  IADD3 R0, PT, PT, -R0, 0x1f, RZ ;  /* 0x0000001f00007810 */ /* 0x000fc80007ffe1ff */
[----:B------:R-:W-:-:S13]  /*4980*/  ISETP.NE.AND P0, PT, R19, R0, PT ;  /* 0x000000001300720c */ /* 0x000fda0003f05270 */
[----:B------:R-:W-:Y:S05]  /*4990*/  @P0 BRA `(.L_x_94) ;  /* 0xfffffff400a40947 */ /* 0x000fea000383ffff */
.L_x_85:
[----:B------:R-:W-:Y:S05]  /*49a0*/  BSYNC.RECONVERGENT B9 ;  /* 0x0000000000097941 */ /* 0x000fea0003800200 */
.L_x_84:
[----:B------:R-:W-:Y:S01]  /*49b0*/  ISETP.NE.AND P0, PT, R29, 0x3, PT ;  /* 0x000000031d00780c */ /* 0x000fe20003f05270 */
[----:B------:R-:W-:-:S12]  /*49c0*/  BSSY.RECONVERGENT B9, `(.L_x_95) ;  /* 0x000000a000097945 */ /* 0x000fd80003800200 */
[----:B------:R-:W-:Y:S05]  /*49d0*/  @P0 BRA `(.L_x_96) ;  /* 0x0000000000200947 */ /* 0x000fea0003800000 */
[----:B------:R-:W-:Y:S01]  /*49e0*/  MOV R2, 0x0 ;  /* 0x0000000000027802 */ /* 0x000fe20000000f00 */
[----:B------:R-:W3:Y:S01]  /*49f0*/  LDCU.64 UR4, c[0x4][0x18] ;  /* 0x01000300ff0477ac */ /* 0x000ee20008000a00 */
[----:B012---:R-:W-:-:S04]  /*4a00*/  CS2R R6, SRZ ;  /* 0x0000000000067805 */ /* 0x007fc8000001ff00 */
[----:B------:R-:W0:Y:S01]  /*4a10*/  LDC.64 R2, c[0x4][R2] ;  /* 0x0100000002027b82 */ /* 0x000e220000000a00 */
[----:B---3--:R-:W-:Y:S01]  /*4a20*/  MOV R4, UR4 ;  /* 0x0000000400047c02 */ /* 0x008fe20008000f00 */
[----:B------:R-:W-:-:S07]  /*4a30*/  IMAD.U32 R5, RZ, RZ, UR5 ;  /* 0x00000005ff057e24 */ /* 0x000fce000f8e00ff */
[----:B------:R-:W-:-:S07]  /*4a40*/  LEPC R20, `(.L_x_96) ;  /* 0x000000001014794e */ /* 0x000fce0000000000 */
[----:B0-----:R-:W-:Y:S05]  /*4a50*/  CALL.ABS.NOINC R2 ;  /* 0x0000000002007343 */ /* 0x001fea0003c00000 */
.L_x_96:
[----:B------:R-:W-:Y:S05]  /*4a60*/  BSYNC.RECONVERGENT B9 ;  /* 0x0000000000097941 */ /* 0x000fea0003800200 */
.L_x_95:
[----:B------:R-:W-:Y:S02]  /*4a70*/  IADD3 R0, PT, PT, -R29, 0x1f, RZ ;  /* 0x0000001f1d007810 */ /* 0x000fe40007ffe1ff */
[----:B------:R-:W-:Y:S02]  /*4a80*/  IADD3 R16, PT, PT, R16, 0x1, RZ ;  /* 0x0000000110107810 */ /* 0x000fe40007ffe0ff */
[----:B------:R-:W-:-:S04]  /*4a90*/  LEA.HI R0, R0, R0, RZ, 0x1 ;  /* 0x0000000000007211 */ /* 0x000fc800078f08ff */
[----:B------:R-:W-:-:S04]  /*4aa0*/  SHF.R.S32.HI R0, RZ, 0x1, R0 ;  /* 0x00000001ff007819 */ /* 0x000fc80000011400 */
[----:B------:R-:W-:-:S04]  /*4ab0*/  IADD3 R3, PT, PT, -R0, 0x1f, RZ ;  /* 0x0000001f00037810 */ /* 0x000fc80007ffe1ff */
[----:B------:R-:W-:-:S13]  /*4ac0*/  ISETP.NE.AND P0, PT, R16, R3, PT ;  /* 0x000000031000720c */ /* 0x000fda0003f05270 */
[----:B------:R-:W-:Y:S05]  /*4ad0*/  @P0 BRA `(.L_x_97) ;  /* 0xffffffec00280947 */ /* 0x000fea000383ffff */
[----:B------:R-:W-:Y:S05]  /*4ae0*/  BSYNC.RECONVERGENT B8 ;  /* 0x0000000000087941 */ /* 0x000fea0003800200 */
.L_x_76:
[----:B------:R-:W-:-:S13]  /*4af0*/  ISETP.NE.AND P6, PT, R42, RZ, PT ;  /* 0x000000ff2a00720c */ /* 0x000fda0003fc5270 */
[----:B------:R-:W-:Y:S05]  /*4b00*/  @!P6 BRA `(.L_x_98) ;  /* 0xffffffe400e0e947 */ /* 0x000fea000383ffff */
[----:B------:R-:W-:Y:S05]  /*4b10*/  BSYNC.RECONVERGENT B7 ;  /* 0x0000000000077941 */ /* 0x000fea0003800200 */
.L_x_69:
[----:B0-----:R-:W-:-:S07]  /*4b20*/  IMAD.MOV.U32 R5, RZ, RZ, R32 ;  /* 0x000000ffff057224 */ /* 0x001fce00078e0020 */
.L_x_40:
[----:B------:R-:W-:Y:S05]  /*4b30*/  BSYNC.RECONVERGENT B6 ;  /* 0x0000000000067941 */ /* 0x000fea0003800200 */
.L_x_39:
[----:B------:R-:W3:Y:S01]  /*4b40*/  LDCU UR5, c[0x0][0x3b0] ;  /* 0x00007600ff0577ac */ /* 0x000ee20008000800 */
[----:B------:R-:W-:Y:S01]  /*4b50*/  IADD3 R29, PT, PT, R29, 0x2, RZ ;  /* 0x000000021d1d7810 */ /* 0x000fe20007ffe0ff */
[----:B------:R-:W4:Y:S01]  /*4b60*/  LDCU UR4, c[0x0][0x3a8] ;  /* 0x00007500ff0477ac */ /* 0x000f220008000800 */
[----:B---3--:R-:W-:Y:S02]  /*4b70*/  ULOP3.LUT UR5, UR5, 0x1, URZ, 0xfc, !UPT ;  /* 0x0000000105057892 */ /* 0x008fe4000f8efcff */
[----:B----4-:R-:W-:Y:S02]  /*4b80*/  UIADD3 UR4, UPT, UPT, UR4, -0x1, URZ ;  /* 0xffffffff04047890 */ /* 0x010fe4000fffe0ff */
[----:B------:R-:W-:-:S04]  /*4b90*/  UIADD3 UR5, UPT, UPT, UR5, 0x2, URZ ;  /* 0x0000000205057890 */ /* 0x000fc8000fffe0ff */
[----:B------:R-:W-:Y:S02]  /*4ba0*/  ISETP.NE.AND P1, PT, R32, UR4, PT ;  /* 0x0000000420007c0c */ /* 0x000fe4000bf25270 */
[----:B------:R-:W-:-:S13]  /*4bb0*/  ISETP.GE.AND P0, PT, R29, UR5, PT ;  /* 0x000000051d007c0c */ /* 0x000fda000bf06270 */
[----:B------:R-:W-:Y:S05]  /*4bc0*/  @!P0 BRA P1, `(.L_x_4) ;  /* 0xffffffb800a48947 */ /* 0x000fea000083ffff */
.L_x_2:
[----:B------:R-:W3:Y:S01]  /*4bd0*/  S2R R0, SR_TID.X ;  /* 0x0000000000007919 */ /* 0x000ee20000002100 */
[----:B------:R-:W-:Y:S05]  /*4be0*/  WARPSYNC.ALL ;  /* 0x0000000000007948 */ /* 0x000fea0003800000 */
[----:B------:R-:W-:Y:S01]  /*4bf0*/  BAR.SYNC.DEFER_BLOCKING 0x0 ;  /* 0x0000000000007b1d */ /* 0x000fe20000010000 */
[----:B---3--:R-:W-:-:S13]  /*4c00*/  ISETP.NE.AND P0, PT, R0, RZ, PT ;  /* 0x000000ff0000720c */ /* 0x008fda0003f05270 */
[----:B------:R-:W-:Y:S05]  /*4c10*/  @P0 EXIT ;  /* 0x000000000000094d */ /* 0x000fea0003800000 */
[----:B------:R-:W3:Y:S01]  /*4c20*/  S2UR UR7, SR_CgaCtaId ;  /* 0x00000000000779c3 */ /* 0x000ee20000008800 */
[----:B------:R-:W4:Y:S01]  /*4c30*/  LDCU.64 UR4, c[0x0][0x3d8] ;  /* 0x00007b00ff0477ac */ /* 0x000f220008000a00 */
[----:B------:R-:W-:Y:S01]  /*4c40*/  UMOV UR6, 0x400 ;  /* 0x0000040000067882 */ /* 0x000fe20000000000 */
[----:B----4-:R-:W-:Y:S02]  /*4c50*/  UIADD3 UR4, UP0, UPT, UR4, 0x20, URZ ;  /* 0x0000002004047890 */ /* 0x010fe4000ff1e0ff */
[----:B---3--:R-:W-:-:S04]  /*4c60*/  ULEA UR7, UR7, UR6, 0x18 ;  /* 0x0000000607077291 */ /* 0x008fc8000f8ec0ff */
[----:B------:R-:W-:Y:S01]  /*4c70*/  IMAD.U32 R0, RZ, RZ, UR4 ;  /* 0x00000004ff007e24 */ /* 0x000fe2000f8e00ff */
[----:B------:R-:W-:Y:S02]  /*4c80*/  UIADD3.X UR6, UPT, UPT, URZ, UR5, URZ, UP0, !UPT ;  /* 0x00000005ff067290 */ /* 0x000fe400087fe4ff */
[----:B------:R-:W-:Y:S01]  /*4c90*/  UIADD3 UR5, UPT, UPT, UR7, 0x20, URZ ;  /* 0x0000002007057890 */ /* 0x000fe2000fffe0ff */
[----:B------:R-:W-:-:S03]  /*4ca0*/  UMOV UR4, URZ ;  /* 0x000000ff00047c82 */ /* 0x000fc60008000000 */
[----:B------:R-:W-:-:S08]  /*4cb0*/  MOV R5, UR6 ;  /* 0x0000000600057c02 */ /* 0x000fd00008000f00 */
.L_x_99:
[----:B------:R-:W-:Y:S01]  /*4cc0*/  MOV R3, R5 ;  /* 0x0000000500037202 */ /* 0x000fe20000000f00 */
[----:B0-----:R-:W0:Y:S01]  /*4cd0*/  LDS.128 R12, [UR5+-0x20] ;  /* 0xffffe005ff0c7984 */ /* 0x001e220008000c00 */
[----:B------:R-:W-:Y:S01]  /*4ce0*/  IMAD.MOV.U32 R2, RZ, RZ, R0 ;  /* 0x000000ffff027224 */ /* 0x000fe200078e0000 */
[----:B------:R-:W-:Y:S02]  /*4cf0*/  UIADD3 UR4, UPT, UPT, UR4, 0x50, URZ ;  /* 0x0000005004047890 */ /* 0x000fe4000fffe0ff */
[----:B------:R-:W3:Y:S02]  /*4d00*/  LDS.128 R8, [UR5+-0x10] ;  /* 0xfffff005ff087984 */ /* 0x000ee40008000c00 */
[----:B------:R-:W-:Y:S01]  /*4d10*/  UISETP.NE.AND UP0, UPT, UR4, 0x2710, UPT ;  /* 0x000027100400788c */ /* 0x000fe2000bf05270 */
[----:B------:R-:W-:Y:S01]  /*4d20*/  IADD3 R0, P0, PT, R2, 0x140, RZ ;  /* 0x0000014002007810 */ /* 0x000fe20007f1e0ff */
[----:B------:R-:W4:Y:S04]  /*4d30*/  LDS.128 R40, [UR5] ;  /* 0x00000005ff287984 */ /* 0x000f280008000c00 */
[----:B------:R-:W5:Y:S04]  /*4d40*/  LDS.128 R36, [UR5+0x10] ;  /* 0x00001005ff247984 */ /* 0x000f680008000c00 */
[----:B------:R-:W5:Y:S04]  /*4d50*/  LDS.128 R24, [UR5+0x20] ;  /* 0x00002005ff187984 */ /* 0x000f680008000c00 */
[----:B------:R-:W5:Y:S04]  /*4d60*/  LDS.128 R28, [UR5+0x30] ;  /* 0x00003005ff1c7984 */ /* 0x000f680008000c00 */
[----:B------:R-:W5:Y:S04]  /*4d70*/  LDS.128 R32, [UR5+0x40] ;  /* 0x00004005ff207984 */ /* 0x000f680008000c00 */
[----:B-12---:R-:W1:Y:S04]  /*4d80*/  LDS.128 R4, [UR5+0x50] ;  /* 0x00005005ff047984 */ /* 0x006e680008000c00 */
[----:B------:R-:W2:Y:S04]  /*4d90*/  LDS.128 R20, [UR5+0x60] ;  /* 0x00006005ff147984 */ /* 0x000ea80008000c00 */
[----:B------:R-:W2:Y:S04]  /*4da0*/  LDS.128 R16, [UR5+0x70] ;  /* 0x00007005ff107984 */ /* 0x000ea80008000c00 */
[----:B0-----:R-:W-:Y:S04]  /*4db0*/  STG.E desc[UR36][R2.64+-0x20], R12 ;  /* 0xffffe00c02007986 */ /* 0x001fe8000c101924 */
[----:B------:R-:W-:Y:S04]  /*4dc0*/  STG.E desc[UR36][R2.64+-0x1c], R13 ;  /* 0xffffe40d02007986 */ /* 0x000fe8000c101924 */
[----:B------:R-:W-:Y:S04]  /*4dd0*/  STG.E desc[UR36][R2.64+-0x18], R14 ;  /* 0xffffe80e02007986 */ /* 0x000fe8000c101924 */
[----:B------:R-:W-:Y:S04]  /*4de0*/  STG.E desc[UR36][R2.64+-0x14], R15 ;  /* 0xffffec0f02007986 */ /* 0x000fe8000c101924 */
[----:B---3--:R-:W-:Y:S04]  /*4df0*/  STG.E desc[UR36][R2.64+-0x10], R8 ;  /* 0xfffff00802007986 */ /* 0x008fe8000c101924 */
[----:B------:R-:W-:Y:S04]  /*4e00*/  STG.E desc[UR36][R2.64+-0xc], R9 ;  /* 0xfffff40902007986 */ /* 0x000fe8000c101924 */
[----:B------:R-:W-:Y:S04]  /*4e10*/  STG.E desc[UR36][R2.64+-0x8], R10 ;  /* 0xfffff80a02007986 */ /* 0x000fe8000c101924 */
[----:B------:R-:W-:Y:S04]  /*4e20*/  STG.E desc[UR36][R2.64+-0x4], R11 ;  /* 0xfffffc0b02007986 */ /* 0x000fe8000c101924 */
[----:B----4-:R-:W-:Y:S04]  /*4e30*/  STG.E desc[UR36][R2.64], R40 ;  /* 0x0000002802007986 */ /* 0x010fe8000c101924 */
[----:B------:R-:W-:Y:S04]  /*4e40*/  STG.E desc[UR36][R2.64+0x4], R41 ;  /* 0x0000042902007986 */ /* 0x000fe8000c101924 */
[----:B------:R-:W-:Y:S04]  /*4e50*/  STG.E desc[UR36][R2.64+0x8], R42 ;  /* 0x0000082a02007986 */ /* 0x000fe8000c101924 */
[----:B------:R-:W-:Y:S04]  /*4e60*/  STG.E desc[UR36][R2.64+0xc], R43 ;  /* 0x00000c2b02007986 */ /* 0x000fe8000c101924 */
[----:B-----5:R-:W-:Y:S04]  /*4e70*/  STG.E desc[UR36][R2.64+0x10], R36 ;  /* 0x0000102402007986 */ /* 0x020fe8000c101924 */
[----:B------:R-:W-:Y:S04]  /*4e80*/  STG.E desc[UR36][R2.64+0x14], R37 ;  /* 0x0000142502007986 */ /* 0x000fe8000c101924 */
        /* <DEDUP_REMOVED lines=14> */
[----:B-1----:R-:W-:Y:S04]  /*4f70*/  STG.E desc[UR36][R2.64+0x50], R4 ;  /* 0x0000500402007986 */ /* 0x002fe8000c101924 */
[----:B------:R-:W-:Y:S04]  /*4f80*/  STG.E desc[UR36][R2.64+0x54], R5 ;  /* 0x0000540502007986 */ /* 0x000fe8000c101924 */
[----:B------:R-:W-:Y:S04]  /*4f90*/  STG.E desc[UR36][R2.64+0x58], R6 ;  /* 0x0000580602007986 */ /* 0x000fe8000c101924 */
[----:B------:R-:W-:Y:S04]  /*4fa0*/  STG.E desc[UR36][R2.64+0x5c], R7 ;  /* 0x00005c0702007986 */ /* 0x000fe8000c101924 */
[----:B--2---:R-:W-:Y:S04]  /*4fb0*/  STG.E desc[UR36][R2.64+0x60], R20 ;  /* 0x0000601402007986 */ /* 0x004fe8000c101924 */
[----:B------:R-:W-:Y:S04]  /*4fc0*/  STG.E desc[UR36][R2.64+0x64], R21 ;  /* 0x0000641502007986 */ /* 0x000fe8000c101924 */
[----:B------:R-:W-:Y:S04]  /*4fd0*/  STG.E desc[UR36][R2.64+0x68], R22 ;  /* 0x0000681602007986 */ /* 0x000fe8000c101924 */
[----:B------:R-:W-:Y:S04]  /*4fe0*/  STG.E desc[UR36][R2.64+0x6c], R23 ;  /* 0x00006c1702007986 */ /* 0x000fe8000c101924 */
[----:B------:R-:W-:Y:S04]  /*4ff0*/  STG.E desc[UR36][R2.64+0x70], R16 ;  /* 0x0000701002007986 */ /* 0x000fe8000c101924 */
[----:B------:R-:W-:Y:S04]  /*5000*/  STG.E desc[UR36][R2.64+0x74], R17 ;  /* 0x0000741102007986 */ /* 0x000fe8000c101924 */
[----:B------:R-:W-:Y:S04]  /*5010*/  STG.E desc[UR36][R2.64+0x78], R18 ;  /* 0x0000781202007986 */ /* 0x000fe8000c101924 */
[----:B------:R-:W-:Y:S04]  /*5020*/  STG.E desc[UR36][R2.64+0x7c], R19 ;  /* 0x00007c1302007986 */ /* 0x000fe8000c101924 */
[----:B------:R-:W0:Y:S04]  /*5030*/  LDS.128 R12, [UR5+0x80] ;  /* 0x00008005ff0c7984 */ /* 0x000e280008000c00 */
[----:B------:R-:W1:Y:S04]  /*5040*/  LDS.128 R8, [UR5+0x90] ;  /* 0x00009005ff087984 */ /* 0x000e680008000c00 */
[----:B------:R-:W2:Y:S04]  /*5050*/  LDS.128 R36, [UR5+0xa0] ;  /* 0x0000a005ff247984 */ /* 0x000ea80008000c00 */
[----:B------:R-:W3:Y:S04]  /*5060*/  LDS.128 R24, [UR5+0xb0] ;  /* 0x0000b005ff187984 */ /* 0x000ee80008000c00 */
[----:B------:R-:W4:Y:S04]  /*5070*/  LDS.128 R28, [UR5+0xc0] ;  /* 0x0000c005ff1c7984 */ /* 0x000f280008000c00 */
[----:B------:R-:W5:Y:S04]  /*5080*/  LDS.128 R32, [UR5+0xd0] ;  /* 0x0000d005ff207984 */ /* 0x000f680008000c00 */
[----:B------:R-:W5:Y:S04]  /*5090*/  LDS.128 R40, [UR5+0xe0] ;  /* 0x0000e005ff287984 */ /* 0x000f680008000c00 */
[----:B------:R-:W5:Y:S04]  /*50a0*/  LDS.128 R4, [UR5+0xf0] ;  /* 0x0000f005ff047984 */ /* 0x000f680008000c00 */
[----:B------:R-:W5:Y:S04]  /*50b0*/  LDS.128 R20, [UR5+0x100] ;  /* 0x00010005ff147984 */ /* 0x000f680008000c00 */
[----:B------:R-:W5:Y:S01]  /*50c0*/  LDS.128 R16, [UR5+0x110] ;  /* 0x00011005ff107984 */ /* 0x000f620008000c00 */
[----:B------:R-:W-:-:S03]  /*50d0*/  UIADD3 UR5, UPT, UPT, UR5, 0x140, URZ ;  /* 0x0000014005057890 */ /* 0x000fc6000fffe0ff */
[----:B0-----:R-:W-:Y:S04]  /*50e0*/  STG.E desc[UR36][R2.64+0x80], R12 ;  /* 0x0000800c02007986 */ /* 0x001fe8000c101924 */
        /* <DEDUP_REMOVED lines=38> */
[----:B------:R0:W-:Y:S02]  /*5350*/  STG.E desc[UR36][R2.64+0xf4], R5 ;  /* 0x0000f40502007986 */ /* 0x0001e4000c101924 */
[----:B0-----:R-:W-:Y:S01]  /*5360*/  IMAD.X R5, RZ, RZ, R3, P0 ;  /* 0x000000ffff057224 */ /* 0x001fe200000e0603 */
[----:B------:R-:W-:Y:S06]  /*5370*/  BRA.U UP0, `(.L_x_99) ;  /* 0xfffffff900507547 */ /* 0x000fec000b83ffff */
[----:B------:R-:W-:Y:S05]  /*5380*/  EXIT ;  /* 0x000000000000794d */ /* 0x000fea0003800000 */
        .weak           $__internal_0_$__cuda_sm20_div_rn_f64_full
        .type           $__internal_0_$__cuda_sm20_div_rn_f64_full,@function
        .size           $__internal_0_$__cuda_sm20_div_rn_f64_full,($__internal_1_$__cuda_sm20_rcp_rn_f32_slowpath - $__internal_0_$__cuda_sm20_div_rn_f64_full)
$__internal_0_$__cuda_sm20_div_rn_f64_full:
[C---:B------:R-:W-:Y:S01]  /*5390*/  FSETP.GEU.AND P0, PT, |R11|.reuse, 1.469367938527859385e-39, PT ;  /* 0x001000000b00780b */ /* 0x040fe20003f0e200 */
[----:B------:R-:W-:Y:S01]  /*53a0*/  IMAD.MOV.U32 R14, RZ, RZ, 0x1 ;  /* 0x00000001ff0e7424 */ /* 0x000fe200078e00ff */
[----:B------:R-:W-:Y:S01]  /*53b0*/  LOP3.LUT R2, R11, 0x800fffff, RZ, 0xc0, !PT ;  /* 0x800fffff0b027812 */ /* 0x000fe200078ec0ff */
[----:B------:R-:W-:Y:S01]  /*53c0*/  BSSY.RECONVERGENT B4, `(.L_x_100) ;  /* 0x0000054000047945 */ /* 0x000fe20003800200 */
[C---:B------:R-:W-:Y:S02]  /*53d0*/  FSETP.GEU.AND P2, PT, |R13|.reuse, 1.469367938527859385e-39, PT ;  /* 0x001000000d00780b */ /* 0x040fe40003f4e200 */
[----:B------:R-:W-:Y:S02]  /*53e0*/  LOP3.LUT R3, R2, 0x3ff00000, RZ, 0xfc, !PT ;  /* 0x3ff0000002037812 */ /* 0x000fe400078efcff */
[----:B------:R-:W-:Y:S02]  /*53f0*/  MOV R2, R10 ;  /* 0x0000000a00027202 */ /* 0x000fe40000000f00 */
[----:B------:R-:W-:-:S02]  /*5400*/  LOP3.LUT R33, R13, 0x7ff00000, RZ, 0xc0, !PT ;  /* 0x7ff000000d217812 */ /* 0x000fc400078ec0ff */
[----:B------:R-:W-:Y:S01]  /*5410*/  MOV R23, 0x1ca00000 ;  /* 0x1ca0000000177802 */ /* 0x000fe20000000f00 */
[----:B------:R-:W-:Y:S01]  /*5420*/  @!P0 DMUL R2, R10, 8.98846567431157953865e+307 ;  /* 0x7fe000000a028828 */ /* 0x000fe20000000000 */
[----:B------:R-:W-:-:S03]  /*5430*/  LOP3.LUT R36, R11, 0x7ff00000, RZ, 0xc0, !PT ;  /* 0x7ff000000b247812 */ /* 0x000fc600078ec0ff */
[----:B------:R-:W-:Y:S02]  /*5440*/  @!P2 LOP3.LUT R18, R11, 0x7ff00000, RZ, 0xc0, !PT ;  /* 0x7ff000000b12a812 */ /* 0x000fe400078ec0ff */
[----:B------:R-:W0:Y:S01]  /*5450*/  MUFU.RCP64H R15, R3 ;  /* 0x00000003000f7308 */ /* 0x000e220000001800 */
[C---:B------:R-:W-:Y:S02]  /*5460*/  ISETP.GE.U32.AND P1, PT, R33.reuse, R36, PT ;  /* 0x000000242100720c */ /* 0x040fe40003f26070 */
[----:B------:R-:W-:Y:S02]  /*5470*/  @!P2 ISETP.GE.U32.AND P3, PT, R33, R18, PT ;  /* 0x000000122100a20c */ /* 0x000fe40003f66070 */
[----:B------:R-:W-:Y:S02]  /*5480*/  @!P0 LOP3.LUT R36, R3, 0x7ff00000, RZ, 0xc0, !PT ;  /* 0x7ff0000003248812 */ /* 0x000fe400078ec0ff */
[----:B------:R-:W-:-:S04]  /*5490*/  @!P2 SEL R19, R23, 0x63400000, !P3 ;  /* 0x634000001713a807 */ /* 0x000fc80005800000 */
[----:B------:R-:W-:-:S04]  /*54a0*/  @!P2 LOP3.LUT R20, R19, 0x80000000, R13, 0xf8, !PT ;  /* 0x800000001314a812 */ /* 0x000fc800078ef80d */
[----:B------:R-:W-:Y:S01]  /*54b0*/  @!P2 LOP3.LUT R21, R20, 0x100000, RZ, 0xfc, !PT ;  /* 0x001000001415a812 */ /* 0x000fe200078efcff */
[----:B0-----:R-:W-:Y:S01]  /*54c0*/  DFMA R16, R14, -R2, 1 ;  /* 0x3ff000000e10742b */ /* 0x001fe20000000802 */
[----:B------:R-:W-:-:S07]  /*54d0*/  @!P2 MOV R20, RZ ;  /* 0x000000ff0014a202 */ /* 0x000fce0000000f00 */
[----:B------:R-:W-:-:S08]  /*54e0*/  DFMA R16, R16, R16, R16 ;  /* 0x000000101010722b */ /* 0x000fd00000000010 */
[----:B------:R-:W-:Y:S01]  /*54f0*/  DFMA R16, R14, R16, R14 ;  /* 0x000000100e10722b */ /* 0x000fe2000000000e */
[----:B------:R-:W-:Y:S01]  /*5500*/  SEL R15, R23, 0x63400000, !P1 ;  /* 0x63400000170f7807 */ /* 0x000fe20004800000 */
[----:B------:R-:W-:-:S03]  /*5510*/  IMAD.MOV.U32 R14, RZ, RZ, R12 ;  /* 0x000000ffff0e7224 */ /* 0x000fc600078e000c */
[----:B------:R-:W-:-:S03]  /*5520*/  LOP3.LUT R15, R15, 0x800fffff, R13, 0xf8, !PT ;  /* 0x800fffff0f0f7812 */ /* 0x000fc600078ef80d */
[----:B------:R-:W-:-:S03]  /*5530*/  DFMA R18, R16, -R2, 1 ;  /* 0x3ff000001012742b */ /* 0x000fc60000000802 */
[----:B------:R-:W-:-:S05]  /*5540*/  @!P2 DFMA R14, R14, 2, -R20 ;  /* 0x400000000e0ea82b */ /* 0x000fca0000000814 */
[----:B------:R-:W-:-:S08]  /*5550*/  DFMA R18, R16, R18, R16 ;  /* 0x000000121012722b */ /* 0x000fd00000000010 */
[----:B------:R-:W-:-:S08]  /*5560*/  DMUL R16, R18, R14 ;  /* 0x0000000e12107228 */ /* 0x000fd00000000000 */
[----:B------:R-:W-:-:S08]  /*5570*/  DFMA R20, R16, -R2, R14 ;  /* 0x800000021014722b */ /* 0x000fd0000000000e */
[----:B------:R-:W-:Y:S01]  /*5580*/  DFMA R20, R18, R20, R16 ;  /* 0x000000141214722b */ /* 0x000fe20000000010 */
[----:B------:R-:W-:Y:S01]  /*5590*/  IMAD.MOV.U32 R19, RZ, RZ, R33 ;  /* 0x000000ffff137224 */ /* 0x000fe200078e0021 */
[----:B------:R-:W-:-:S04]  /*55a0*/  @!P2 LOP3.LUT R19, R15, 0x7ff00000, RZ, 0xc0, !PT ;  /* 0x7ff000000f13a812 */ /* 0x000fc800078ec0ff */
[----:B------:R-:W-:-:S04]  /*55b0*/  IADD3 R16, PT, PT, R19, -0x1, RZ ;  /* 0xffffffff13107810 */ /* 0x000fc80007ffe0ff */
[----:B------:R-:W-:Y:S01]  /*55c0*/  ISETP.GT.U32.AND P0, PT, R16, 0x7feffffe, PT ;  /* 0x7feffffe1000780c */ /* 0x000fe20003f04070 */
[----:B------:R-:W-:-:S05]  /*55d0*/  VIADD R16, R36, 0xffffffff ;  /* 0xffffffff24107836 */ /* 0x000fca0000000000 */
[----:B------:R-:W-:-:S13]  /*55e0*/  ISETP.GT.U32.OR P0, PT, R16, 0x7feffffe, P0 ;  /* 0x7feffffe1000780c */ /* 0x000fda0000704470 */
[----:B------:R-:W-:Y:S05]  /*55f0*/  @P0 BRA `(.L_x_101) ;  /* 0x00000000006c0947 */ /* 0x000fea0003800000 */
[----:B------:R-:W-:-:S04]  /*5600*/  LOP3.LUT R16, R11, 0x7ff00000, RZ, 0xc0, !PT ;  /* 0x7ff000000b107812 */ /* 0x000fc800078ec0ff */
[CC--:B------:R-:W-:Y:S02]  /*5610*/  VIADDMNMX R12, R33.reuse, -R16.reuse, 0xb9600000, !PT ;  /* 0xb9600000210c7446 */ /* 0x0c0fe40007800910 */
[----:B------:R-:W-:Y:S02]  /*5620*/  ISETP.GE.U32.AND P0, PT, R33, R16, PT ;  /* 0x000000102100720c */ /* 0x000fe40003f06070 */
[----:B------:R-:W-:Y:S02]  /*5630*/  VIMNMX R12, PT, PT, R12, 0x46a00000, PT ;  /* 0x46a000000c0c7848 */ /* 0x000fe40003fe0100 */
[----:B------:R-:W-:-:S04]  /*5640*/  SEL R23, R23, 0x63400000, !P0 ;  /* 0x6340000017177807 */ /* 0x000fc80004000000 */
[----:B------:R-:W-:Y:S02]  /*5650*/  IADD3 R18, PT, PT, -R23, R12, RZ ;  /* 0x0000000c17127210 */ /* 0x000fe40007ffe1ff */
[----:B------:R-:W-:-:S03]  /*5660*/  MOV R12, RZ ;  /* 0x000000ff000c7202 */ /* 0x000fc60000000f00 */
[----:B------:R-:W-:-:S06]  /*5670*/  VIADD R13, R18, 0x7fe00000 ;  /* 0x7fe00000120d7836 */ /* 0x000fcc0000000000 */
[----:B------:R-:W-:-:S10]  /*5680*/  DMUL R16, R20, R12 ;  /* 0x0000000c14107228 */ /* 0x000fd40000000000 */
[----:B------:R-:W-:-:S13]  /*5690*/  FSETP.GTU.AND P0, PT, |R17|, 1.469367938527859385e-39, PT ;  /* 0x001000001100780b */ /* 0x000fda0003f0c200 */
[----:B------:R-:W-:Y:S05]  /*56a0*/  @P0 BRA `(.L_x_102) ;  /* 0x0000000000940947 */ /* 0x000fea0003800000 */
[----:B------:R-:W-:Y:S01]  /*56b0*/  DFMA R2, R20, -R2, R14 ;  /* 0x800000021402722b */ /* 0x000fe2000000000e */
[----:B------:R-:W-:-:S09]  /*56c0*/  IMAD.MOV.U32 R12, RZ, RZ, RZ ;  /* 0x000000ffff0c7224 */ /* 0x000fd200078e00ff */
[C---:B------:R-:W-:Y:S02]  /*56d0*/  FSETP.NEU.AND P0, PT, R3.reuse, RZ, PT ;  /* 0x000000ff0300720b */ /* 0x040fe40003f0d000 */
[----:B------:R-:W-:-:S04]  /*56e0*/  LOP3.LUT R11, R3, 0x80000000, R11, 0x48, !PT ;  /* 0x80000000030b7812 */ /* 0x000fc800078e480b */
[----:B------:R-:W-:-:S07]  /*56f0*/  LOP3.LUT R13, R11, R13, RZ, 0xfc, !PT ;  /* 0x0000000d0b0d7212 */ /* 0x000fce00078efcff */
[----:B------:R-:W-:Y:S05]  /*5700*/  @!P0 BRA `(.L_x_102) ;  /* 0x00000000007c8947 */ /* 0x000fea0003800000 */
[----:B------:R-:W-:Y:S01]  /*5710*/  IADD3 R3, PT, PT, -R18, RZ, RZ ;  /* 0x000000ff12037210 */ /* 0x000fe20007ffe1ff */
[----:B------:R-:W-:Y:S01]  /*5720*/  IMAD.MOV.U32 R2, RZ, RZ, RZ ;  /* 0x000000ffff027224 */ /* 0x000fe200078e00ff */
[----:B------:R-:W-:-:S05]  /*5730*/  DMUL.RP R12, R20, R12 ;  /* 0x0000000c140c7228 */ /* 0x000fca0000008000 */
[----:B------:R-:W-:-:S05]  /*5740*/  DFMA R2, R16, -R2, R20 ;  /* 0x800000021002722b */ /* 0x000fca0000000014 */
[----:B------:R-:W-:Y:S02]  /*5750*/  LOP3.LUT R11, R13, R11, RZ, 0x3c, !PT ;  /* 0x0000000b0d0b7212 */ /* 0x000fe400078e3cff */
[----:B------:R-:W-:-:S04]  /*5760*/  IADD3 R2, PT, PT, -R18, -0x43300000, RZ ;  /* 0xbcd0000012027810 */ /* 0x000fc80007ffe1ff */
[----:B------:R-:W-:-:S04]  /*5770*/  FSETP.NEU.AND P0, PT, |R3|, R2, PT ;  /* 0x000000020300720b */ /* 0x000fc80003f0d200 */
[----:B------:R-:W-:Y:S02]  /*5780*/  FSEL R16, R12, R16, !P0 ;  /* 0x000000100c107208 */ /* 0x000fe40004000000 */
[----:B------:R-:W-:Y:S01]  /*5790*/  FSEL R17, R11, R17, !P0 ;  /* 0x000000110b117208 */ /* 0x000fe20004000000 */
[----:B------:R-:W-:Y:S06]  /*57a0*/  BRA `(.L_x_102) ;  /* 0x0000000000547947 */ /* 0x000fec0003800000 */
.L_x_101:
[----:B------:R-:W-:-:S14]  /*57b0*/  DSETP.NAN.AND P0, PT, R12, R12, PT ;  /* 0x0000000c0c00722a */ /* 0x000fdc0003f08000 */
[----:B------:R-:W-:Y:S05]  /*57c0*/  @P0 BRA `(.L_x_103) ;  /* 0x0000000000440947 */ /* 0x000fea0003800000 */
[----:B------:R-:W-:-:S14]  /*57d0*/  DSETP.NAN.AND P0, PT, R10, R10, PT ;  /* 0x0000000a0a00722a */ /* 0x000fdc0003f08000 */
[----:B------:R-:W-:Y:S05]  /*57e0*/  @P0 BRA `(.L_x_104) ;  /* 0x0000000000300947 */ /* 0x000fea0003800000 */
[----:B------:R-:W-:Y:S01]  /*57f0*/  ISETP.NE.AND P0, PT, R19, R36, PT ;  /* 0x000000241300720c */ /* 0x000fe20003f05270 */
[----:B------:R-:W-:Y:S01]  /*5800*/  IMAD.MOV.U32 R17, RZ, RZ, -0x80000 ;  /* 0xfff80000ff117424 */ /* 0x000fe200078e00ff */
[----:B------:R-:W-:-:S11]  /*5810*/  MOV R16, 0x0 ;  /* 0x0000000000107802 */ /* 0x000fd60000000f00 */
[----:B------:R-:W-:Y:S05]  /*5820*/  @!P0 BRA `(.L_x_102) ;  /* 0x0000000000348947 */ /* 0x000fea0003800000 */
[----:B------:R-:W-:Y:S02]  /*5830*/  ISETP.NE.AND P0, PT, R19, 0x7ff00000, PT ;  /* 0x7ff000001300780c */ /* 0x000fe40003f05270 */
[----:B------:R-:W-:Y:S02]  /*5840*/  LOP3.LUT R17, R13, 0x80000000, R11, 0x48, !PT ;  /* 0x800000000d117812 */ /* 0x000fe400078e480b */
[----:B------:R-:W-:-:S13]  /*5850*/  ISETP.EQ.OR P0, PT, R36, RZ, !P0 ;  /* 0x000000ff2400720c */ /* 0x000fda0004702670 */
[----:B------:R-:W-:Y:S02]  /*5860*/  @P0 LOP3.LUT R2, R17, 0x7ff00000, RZ, 0xfc, !PT ;  /* 0x7ff0000011020812 */ /* 0x000fe400078efcff */
[----:B------:R-:W-:Y:S01]  /*5870*/  @!P0 MOV R16, RZ ;  /* 0x000000ff00108202 */ /* 0x000fe20000000f00 */
[----:B------:R-:W-:Y:S01]  /*5880*/  @P0 IMAD.MOV.U32 R16, RZ, RZ, RZ ;  /* 0x000000ffff100224 */ /* 0x000fe200078e00ff */
[----:B------:R-:W-:Y:S01]  /*5890*/  @P0 MOV R17, R2 ;  /* 0x0000000200110202 */ /* 0x000fe20000000f00 */
[----:B------:R-:W-:Y:S06]  /*58a0*/  BRA `(.L_x_102) ;  /* 0x0000000000147947 */ /* 0x000fec0003800000 */
.L_x_104:
[----:B------:R-:W-:Y:S01]  /*58b0*/  LOP3.LUT R17, R11, 0x80000, RZ, 0xfc, !PT ;  /* 0x000800000b117812 */ /* 0x000fe200078efcff */
[----:B------:R-:W-:Y:S01]  /*58c0*/  IMAD.MOV.U32 R16, RZ, RZ, R10 ;  /* 0x000000ffff107224 */ /* 0x000fe200078e000a */
[----:B------:R-:W-:Y:S06]  /*58d0*/  BRA `(.L_x_102) ;  /* 0x0000000000087947 */ /* 0x000fec0003800000 */
.L_x_103:
[----:B------:R-:W-:Y:S02]  /*58e0*/  LOP3.LUT R17, R13, 0x80000, RZ, 0xfc, !PT ;  /* 0x000800000d117812 */ /* 0x000fe400078efcff */
[----:B------:R-:W-:-:S07]  /*58f0*/  MOV R16, R12 ;  /* 0x0000000c00107202 */ /* 0x000fce0000000f00 */
.L_x_102:
[----:B------:R-:W-:Y:S05]  /*5900*/  BSYNC.RECONVERGENT B4 ;  /* 0x0000000000047941 */ /* 0x000fea0003800200 */
.L_x_100:
[----:B------:R-:W-:Y:S01]  /*5910*/  IMAD.MOV.U32 R35, RZ, RZ, 0x0 ;  /* 0x00000000ff237424 */ /* 0x000fe200078e00ff */
[----:B------:R-:W-:Y:S01]  /*5920*/  MOV R3, R17 ;  /* 0x0000001100037202 */ /* 0x000fe20000000f00 */
[----:B------:R-:W-:Y:S02]  /*5930*/  IMAD.MOV.U32 R2, RZ, RZ, R16 ;  /* 0x000000ffff027224 */ /* 0x000fe400078e0010 */
[----:B------:R-:W-:Y:S05]  /*5940*/  RET.REL.NODEC R34 `(_Z18tile_render_kernelPfS_S_S_PiiiiffffiiiiS_ii) ;  /* 0xffffffa422ac7950 */ /* 0x000fea0003c3ffff */
        .weak           $__internal_1_$__cuda_sm20_rcp_rn_f32_slowpath
        .type           $__internal_1_$__cuda_sm20_rcp_rn_f32_slowpath,@function
        .size           $__internal_1_$__cuda_sm20_rcp_rn_f32_slowpath,($__internal_2_$__cuda_sm20_sqrt_rn_f32_slowpath - $__internal_1_$__cuda_sm20_rcp_rn_f32_slowpath)
$__internal_1_$__cuda_sm20_rcp_rn_f32_slowpath:
[----:B------:R-:W-:Y:S01]  /*5950*/  SHF.L.U32 R2, R6, 0x1, RZ ;  /* 0x0000000106027819 */ /* 0x000fe200000006ff */
[----:B------:R-:W-:Y:S03]  /*5960*/  BSSY.RECONVERGENT B1, `(.L_x_105) ;  /* 0x0000030000017945 */ /* 0x000fe60003800200 */
[----:B------:R-:W-:-:S04]  /*5970*/  SHF.R.U32.HI R11, RZ, 0x18, R2 ;  /* 0x00000018ff0b7819 */ /* 0x000fc80000011602 */
[----:B------:R-:W-:-:S13]  /*5980*/  ISETP.NE.U32.AND P0, PT, R11, RZ, PT ;  /* 0x000000ff0b00720c */ /* 0x000fda0003f05070 */
[----:B------:R-:W-:Y:S05]  /*5990*/  @P0 BRA `(.L_x_106) ;  /* 0x0000000000280947 */ /* 0x000fea0003800000 */
[----:B------:R-:W-:-:S05]  /*59a0*/  IMAD.SHL.U32 R2, R6, 0x2, RZ ;  /* 0x0000000206027824 */ /* 0x000fca00078e00ff */
[----:B------:R-:W-:-:S13]  /*59b0*/  ISETP.NE.AND P0, PT, R2, RZ, PT ;  /* 0x000000ff0200720c */ /* 0x000fda0003f05270 */
[----:B------:R-:W-:Y:S01]  /*59c0*/  @P0 FFMA R4, R6, 1.84467440737095516160e+19, RZ ;  /* 0x5f80000006040823 */ /* 0x000fe200000000ff */
[----:B------:R-:W-:Y:S08]  /*59d0*/  @!P0 MUFU.RCP R3, R6 ;  /* 0x0000000600038308 */ /* 0x000ff00000001000 */
[----:B------:R-:W0:Y:S02]  /*59e0*/  @P0 MUFU.RCP R7, R4 ;  /* 0x0000000400070308 */ /* 0x000e240000001000 */
[----:B0-----:R-:W-:-:S04]  /*59f0*/  @P0 FFMA R2, R4, R7, -1 ;  /* 0xbf80000004020423 */ /* 0x001fc80000000007 */
[----:B------:R-:W-:-:S04]  /*5a00*/  @P0 FADD.FTZ R2, -R2, -RZ ;  /* 0x800000ff02020221 */ /* 0x000fc80000010100 */
[----:B------:R-:W-:-:S04]  /*5a10*/  @P0 FFMA R2, R7, R2, R7 ;  /* 0x0000000207020223 */ /* 0x000fc80000000007 */
[----:B------:R-:W-:Y:S01]  /*5a20*/  @P0 FFMA R3, R2, 1.84467440737095516160e+19, RZ ;  /* 0x5f80000002030823 */ /* 0x000fe200000000ff */
[----:B------:R-:W-:Y:S06]  /*5a30*/  BRA `(.L_x_107) ;  /* 0x0000000000887947 */ /* 0x000fec0003800000 */
.L_x_106:
[----:B------:R-:W-:-:S04]  /*5a40*/  IADD3 R13, PT, PT, R11, -0xfd, RZ ;  /* 0xffffff030b0d7810 */ /* 0x000fc80007ffe0ff */
[----:B------:R-:W-:-:S13]  /*5a50*/  ISETP.GT.U32.AND P0, PT, R13, 0x1, PT ;  /* 0x000000010d00780c */ /* 0x000fda0003f04070 */
[----:B------:R-:W-:Y:S05]  /*5a60*/  @P0 BRA `(.L_x_108) ;  /* 0x0000000000780947 */ /* 0x000fea0003800000 */
[----:B------:R-:W-:Y:S01]  /*5a70*/  LOP3.LUT R2, R6, 0x7fffff, RZ, 0xc0, !PT ;  /* 0x007fffff06027812 */ /* 0x000fe200078ec0ff */
[----:B------:R-:W-:-:S03]  /*5a80*/  IMAD.MOV.U32 R8, RZ, RZ, 0x3 ;  /* 0x00000003ff087424 */ /* 0x000fc600078e00ff */
[----:B------:R-:W-:Y:S02]  /*5a90*/  LOP3.LUT R2, R2, 0x3f800000, RZ, 0xfc, !PT ;  /* 0x3f80000002027812 */ /* 0x000fe400078efcff */
[----:B------:R-:W-:Y:S02]  /*5aa0*/  SHF.L.U32 R8, R8, R13, RZ ;  /* 0x0000000d08087219 */ /* 0x000fe400000006ff */
[----:B------:R-:W0:Y:S02]  /*5ab0*/  MUFU.RCP R3, R2 ;  /* 0x0000000200037308 */ /* 0x000e240000001000 */
[----:B0-----:R-:W-:-:S04]  /*5ac0*/  FFMA R4, R2, R3, -1 ;  /* 0xbf80000002047423 */ /* 0x001fc80000000003 */
[----:B------:R-:W-:-:S04]  /*5ad0*/  FADD.FTZ R4, -R4, -RZ ;  /* 0x800000ff04047221 */ /* 0x000fc80000010100 */
[CCC-:B------:R-:W-:Y:S01]  /*5ae0*/  FFMA.RM R7, R3.reuse, R4.reuse, R3.reuse ;  /* 0x0000000403077223 */ /* 0x1c0fe20000004003 */
[----:B------:R-:W-:-:S04]  /*5af0*/  FFMA.RP R4, R3, R4, R3 ;  /* 0x0000000403047223 */ /* 0x000fc80000008003 */
[C---:B------:R-:W-:Y:S02]  /*5b00*/  LOP3.LUT R3, R7.reuse, 0x7fffff, RZ, 0xc0, !PT ;  /* 0x007fffff07037812 */ /* 0x040fe400078ec0ff */
[----:B------:R-:W-:Y:S02]  /*5b10*/  FSETP.NEU.FTZ.AND P0, PT, R7, R4, PT ;  /* 0x000000040700720b */ /* 0x000fe40003f1d000 */
[----:B------:R-:W-:Y:S02]  /*5b20*/  LOP3.LUT R3, R3, 0x800000, RZ, 0xfc, !PT ;  /* 0x0080000003037812 */ /* 0x000fe400078efcff */
[----:B------:R-:W-:Y:S02]  /*5b30*/  SEL R4, RZ, 0xffffffff, !P0 ;  /* 0xffffffffff047807 */ /* 0x000fe40004000000 */
[----:B------:R-:W-:Y:S02]  /*5b40*/  LOP3.LUT R8, R8, R3, RZ, 0xc0, !PT ;  /* 0x0000000308087212 */ /* 0x000fe400078ec0ff */
[----:B------:R-:W-:-:S02]  /*5b50*/  IADD3 R4, PT, PT, -R4, RZ, RZ ;  /* 0x000000ff04047210 */ /* 0x000fc40007ffe1ff */
[-C--:B------:R-:W-:Y:S02]  /*5b60*/  SHF.R.U32.HI R8, RZ, R13.reuse, R8 ;  /* 0x0000000dff087219 */ /* 0x080fe40000011608 */
[----:B------:R-:W-:Y:S02]  /*5b70*/  LOP3.LUT P1, RZ, R4, R13, R3, 0xf8, !PT ;  /* 0x0000000d04ff7212 */ /* 0x000fe4000782f803 */
[C---:B------:R-:W-:Y:S02]  /*5b80*/  LOP3.LUT P0, RZ, R8.reuse, 0x1, RZ, 0xc0, !PT ;  /* 0x0000000108ff7812 */ /* 0x040fe4000780c0ff */
[----:B------:R-:W-:-:S04]  /*5b90*/  LOP3.LUT P2, RZ, R8, 0x2, RZ, 0xc0, !PT ;  /* 0x0000000208ff7812 */ /* 0x000fc8000784c0ff */
[----:B------:R-:W-:Y:S02]  /*5ba0*/  PLOP3.LUT P0, PT, P0, P1, P2, 0xe0, 0x0 ;  /* 0x000000000000781c */ /* 0x000fe40000703c20 */
[----:B------:R-:W-:Y:S02]  /*5bb0*/  LOP3.LUT P1, RZ, R6, 0x7fffff, RZ, 0xc0, !PT ;  /* 0x007fffff06ff7812 */ /* 0x000fe4000782c0ff */
[----:B------:R-:W-:-:S05]  /*5bc0*/  SEL R2, RZ, 0x1, !P0 ;  /* 0x00000001ff027807 */ /* 0x000fca0004000000 */
[----:B------:R-:W-:-:S05]  /*5bd0*/  IMAD.MOV R2, RZ, RZ, -R2 ;  /* 0x000000ffff027224 */ /* 0x000fca00078e0a02 */
[----:B------:R-:W-:Y:S02]  /*5be0*/  ISETP.GE.AND P0, PT, R2, RZ, PT ;  /* 0x000000ff0200720c */ /* 0x000fe40003f06270 */
[----:B------:R-:W-:-:S04]  /*5bf0*/  IADD3 R2, PT, PT, R11, -0xfc, RZ ;  /* 0xffffff040b027810 */ /* 0x000fc80007ffe0ff */
[----:B------:R-:W-:-:S07]  /*5c00*/  SHF.R.U32.HI R3, RZ, R2, R3 ;  /* 0x00000002ff037219 */ /* 0x000fce0000011603 */
[----:B------:R-:W-:-:S05]  /*5c10*/  @!P0 VIADD R3, R3, 0x1 ;  /* 0x0000000103038836 */ /* 0x000fca0000000000 */
[----:B------:R-:W-:-:S04]  /*5c20*/  @!P1 SHF.L.U32 R3, R3, 0x1, RZ ;  /* 0x0000000103039819 */ /* 0x000fc800000006ff */
[----:B------:R-:W-:Y:S01]  /*5c30*/  LOP3.LUT R3, R3, 0x80000000, R6, 0xf8, !PT ;  /* 0x8000000003037812 */ /* 0x000fe200078ef806 */
[----:B------:R-:W-:Y:S06]  /*5c40*/  BRA `(.L_x_107) ;  /* 0x0000000000047947 */ /* 0x000fec0003800000 */
.L_x_108:
[----:B------:R0:W1:Y:S02]  /*5c50*/  MUFU.RCP R3, R6 ;  /* 0x0000000600037308 */ /* 0x0000640000001000 */
.L_x_107:
[----:B------:R-:W-:Y:S05]  /*5c60*/  BSYNC.RECONVERGENT B1 ;  /* 0x0000000000017941 */ /* 0x000fea0003800200 */
.L_x_105:
[----:B-1----:R-:W-:Y:S01]  /*5c70*/  IMAD.MOV.U32 R4, RZ, RZ, R3 ;  /* 0x000000ffff047224 */ /* 0x002fe200078e0003 */
[----:B------:R-:W-:Y:S01]  /*5c80*/  MOV R2, R10 ;  /* 0x0000000a00027202 */ /* 0x000fe20000000f00 */
[----:B------:R-:W-:-:S04]  /*5c90*/  IMAD.MOV.U32 R3, RZ, RZ, 0x0 ;  /* 0x00000000ff037424 */ /* 0x000fc800078e00ff */
[----:B0-----:R-:W-:Y:S05]  /*5ca0*/  RET.REL.NODEC R2 `(_Z18tile_render_kernelPfS_S_S_PiiiiffffiiiiS_ii) ;  /* 0xffffffa002d47950 */ /* 0x001fea0003c3ffff */
        .weak           $__internal_2_$__cuda_sm20_sqrt_rn_f32_slowpath
        .type           $__internal_2_$__cuda_sm20_sqrt_rn_f32_slowpath,@function
        .size           $__internal_2_$__cuda_sm20_sqrt_rn_f32_slowpath,($__internal_3_$__cuda_sm3x_div_rn_noftz_f32_slowpath - $__internal_2_$__cuda_sm20_sqrt_rn_f32_slowpath)
$__internal_2_$__cuda_sm20_sqrt_rn_f32_slowpath:
[----:B------:R-:W-:-:S13]  /*5cb0*/  LOP3.LUT P0, RZ, R2, 0x7fffffff, RZ, 0xc0, !PT ;  /* 0x7fffffff02ff7812 */ /* 0x000fda000780c0ff */
[----:B------:R-:W-:Y:S01]  /*5cc0*/  @!P0 MOV R3, R2 ;  /* 0x0000000200038202 */ /* 0x000fe20000000f00 */
[----:B------:R-:W-:Y:S06]  /*5cd0*/  @!P0 BRA `(.L_x_109) ;  /* 0x0000000000408947 */ /* 0x000fec0003800000 */
[----:B------:R-:W-:-:S13]  /*5ce0*/  FSETP.GEU.FTZ.AND P0, PT, R2, RZ, PT ;  /* 0x000000ff0200720b */ /* 0x000fda0003f1e000 */
[----:B------:R-:W-:Y:S01]  /*5cf0*/  @!P0 IMAD.MOV.U32 R3, RZ, RZ, 0x7fffffff ;  /* 0x7fffffffff038424 */ /* 0x000fe200078e00ff */
[----:B------:R-:W-:Y:S06]  /*5d00*/  @!P0 BRA `(.L_x_109) ;  /* 0x0000000000348947 */ /* 0x000fec0003800000 */
[----:B------:R-:W-:-:S13]  /*5d10*/  FSETP.GTU.FTZ.AND P0, PT, |R2|, +INF , PT ;  /* 0x7f8000000200780b */ /* 0x000fda0003f1c200 */
[----:B------:R-:W-:Y:S01]  /*5d20*/  @P0 FADD.FTZ R3, R2, 1 ;  /* 0x3f80000002030421 */ /* 0x000fe20000010000 */
[----:B------:R-:W-:Y:S06]  /*5d30*/  @P0 BRA `(.L_x_109) ;  /* 0x0000000000280947 */ /* 0x000fec0003800000 */
[----:B------:R-:W-:-:S13]  /*5d40*/  FSETP.NEU.FTZ.AND P0, PT, |R2|, +INF , PT ;  /* 0x7f8000000200780b */ /* 0x000fda0003f1d200 */
[----:B------:R-:W-:-:S04]  /*5d50*/  @P0 FFMA R15, R2, 1.84467440737095516160e+19, RZ ;  /* 0x5f800000020f0823 */ /* 0x000fc800000000ff */
[----:B------:R-:W0:Y:S02]  /*5d60*/  @P0 MUFU.RSQ R16, R15 ;  /* 0x0000000f00100308 */ /* 0x000e240000001400 */
[----:B0-----:R-:W-:Y:S01]  /*5d70*/  @P0 FMUL.FTZ R18, R15, R16 ;  /* 0x000000100f120220 */ /* 0x001fe20000410000 */
[----:B------:R-:W-:-:S03]  /*5d80*/  @P0 FMUL.FTZ R16, R16, 0.5 ;  /* 0x3f00000010100820 */ /* 0x000fc60000410000 */
[----:B------:R-:W-:-:S04]  /*5d90*/  @P0 FADD.FTZ R3, -R18, -RZ ;  /* 0x800000ff12030221 */ /* 0x000fc80000010100 */
[----:B------:R-:W-:Y:S01]  /*5da0*/  @P0 FFMA R17, R18, R3, R15 ;  /* 0x0000000312110223 */ /* 0x000fe2000000000f */
[----:B------:R-:W-:-:S03]  /*5db0*/  @!P0 MOV R3, R2 ;  /* 0x0000000200038202 */ /* 0x000fc60000000f00 */
[----:B------:R-:W-:-:S04]  /*5dc0*/  @P0 FFMA R16, R17, R16, R18 ;  /* 0x0000001011100223 */ /* 0x000fc80000000012 */
[----:B------:R-:W-:-:S07]  /*5dd0*/  @P0 FMUL.FTZ R3, R16, 2.3283064365386962891e-10 ;  /* 0x2f80000010030820 */ /* 0x000fce0000410000 */
.L_x_109:
[----:B------:R-:W-:Y:S01]  /*5de0*/  IMAD.MOV.U32 R15, RZ, RZ, R3 ;  /* 0x000000ffff0f7224 */ /* 0x000fe200078e0003 */
[----:B------:R-:W-:Y:S01]  /*5df0*/  MOV R2, R19 ;  /* 0x0000001300027202 */ /* 0x000fe20000000f00 */
[----:B------:R-:W-:-:S04]  /*5e00*/  IMAD.MOV.U32 R3, RZ, RZ, 0x0 ;  /* 0x00000000ff037424 */ /* 0x000fc800078e00ff */
[----:B------:R-:W-:Y:S05]  /*5e10*/  RET.REL.NODEC R2 `(_Z18tile_render_kernelPfS_S_S_PiiiiffffiiiiS_ii) ;  /* 0xffffffa002787950 */ /* 0x000fea0003c3ffff */
        .weak           $__internal_3_$__cuda_sm3x_div_rn_noftz_f32_slowpath
        .type           $__internal_3_$__cuda_sm3x_div_rn_noftz_f32_slowpath,@function
        .size           $__internal_3_$__cuda_sm3x_div_rn_noftz_f32_slowpath,(.L_x_125 - $__internal_3_$__cuda_sm3x_div_rn_noftz_f32_slowpath)
$__internal_3_$__cuda_sm3x_div_rn_noftz_f32_slowpath:
[----:B------:R-:W-:Y:S01]  /*5e20*/  SHF.R.U32.HI R3, RZ, 0x17, R6 ;  /* 0x00000017ff037819 */ /* 0x000fe20000011606 */
[----:B------:R-:W-:Y:S01]  /*5e30*/  BSSY.RECONVERGENT B3, `(.L_x_110) ;  /* 0x0000063000037945 */ /* 0x000fe20003800200 */
[----:B------:R-:W-:Y:S02]  /*5e40*/  SHF.R.U32.HI R11, RZ, 0x17, R2 ;  /* 0x00000017ff0b7819 */ /* 0x000fe40000011602 */
[----:B------:R-:W-:Y:S02]  /*5e50*/  LOP3.LUT R3, R3, 0xff, RZ, 0xc0, !PT ;  /* 0x000000ff03037812 */ /* 0x000fe400078ec0ff */
[----:B------:R-:W-:Y:S02]  /*5e60*/  LOP3.LUT R14, R11, 0xff, RZ, 0xc0, !PT ;  /* 0x000000ff0b0e7812 */ /* 0x000fe400078ec0ff */
[----:B------:R-:W-:Y:S02]  /*5e70*/  IADD3 R15, PT, PT, R3, -0x1, RZ ;  /* 0xffffffff030f7810 */ /* 0x000fe40007ffe0ff */
[----:B------:R-:W-:Y:S01]  /*5e80*/  MOV R13, R6 ;  /* 0x00000006000d7202 */ /* 0x000fe20000000f00 */
[----:B------:R-:W-:Y:S01]  /*5e90*/  VIADD R12, R14, 0xffffffff ;  /* 0xffffffff0e0c7836 */ /* 0x000fe20000000000 */
[----:B------:R-:W-:-:S04]  /*5ea0*/  ISETP.GT.U32.AND P0, PT, R15, 0xfd, PT ;  /* 0x000000fd0f00780c */ /* 0x000fc80003f04070 */
[----:B------:R-:W-:-:S13]  /*5eb0*/  ISETP.GT.U32.OR P0, PT, R12, 0xfd, P0 ;  /* 0x000000fd0c00780c */ /* 0x000fda0000704470 */
[----:B------:R-:W-:Y:S01]  /*5ec0*/  @!P0 IMAD.MOV.U32 R11, RZ, RZ, RZ ;  /* 0x000000ffff0b8224 */ /* 0x000fe200078e00ff */
[----:B------:R-:W-:Y:S06]  /*5ed0*/  @!P0 BRA `(.L_x_111) ;  /* 0x00000000005c8947 */ /* 0x000fec0003800000 */
[----:B------:R-:W-:Y:S02]  /*5ee0*/  FSETP.GTU.FTZ.AND P0, PT, |R2|, +INF , PT ;  /* 0x7f8000000200780b */ /* 0x000fe40003f1c200 */
[----:B------:R-:W-:-:S04]  /*5ef0*/  FSETP.GTU.FTZ.AND P1, PT, |R6|, +INF , PT ;  /* 0x7f8000000600780b */ /* 0x000fc80003f3c200 */
[----:B------:R-:W-:-:S13]  /*5f00*/  PLOP3.LUT P0, PT, P0, P1, PT, 0xf8, 0x8f ;  /* 0x00000000008f781c */ /* 0x000fda0000703f70 */
[----:B------:R-:W-:Y:S05]  /*5f10*/  @P0 BRA `(.L_x_112) ;  /* 0x00000004004c0947 */ /* 0x000fea0003800000 */
[----:B------:R-:W-:-:S13]  /*5f20*/  LOP3.LUT P0, RZ, R13, 0x7fffffff, R2, 0xc8, !PT ;  /* 0x7fffffff0dff7812 */ /* 0x000fda000780c802 */
[----:B------:R-:W-:Y:S05]  /*5f30*/  @!P0 BRA `(.L_x_113) ;  /* 0x00000004003c8947 */ /* 0x000fea0003800000 */
[----:B------:R-:W-:Y:S02]  /*5f40*/  FSETP.NEU.FTZ.AND P2, PT, |R2|, +INF , PT ;  /* 0x7f8000000200780b */ /* 0x000fe40003f5d200 */
[----:B------:R-:W-:Y:S02]  /*5f50*/  FSETP.NEU.FTZ.AND P1, PT, |R6|, +INF , PT ;  /* 0x7f8000000600780b */ /* 0x000fe40003f3d200 */
[----:B------:R-:W-:-:S11]  /*5f60*/  FSETP.NEU.FTZ.AND P0, PT, |R2|, +INF , PT ;  /* 0x7f8000000200780b */ /* 0x000fd60003f1d200 */
[----:B------:R-:W-:Y:S05]  /*5f70*/  @!P1 BRA !P2, `(.L_x_113) ;  /* 0x00000004002c9947 */ /* 0x000fea0005000000 */
[----:B------:R-:W-:-:S04]  /*5f80*/  LOP3.LUT P2, RZ, R2, 0x7fffffff, RZ, 0xc0, !PT ;  /* 0x7fffffff02ff7812 */ /* 0x000fc8000784c0ff */
[----:B------:R-:W-:-:S13]  /*5f90*/  PLOP3.LUT P1, PT, P1, P2, PT, 0x2f, 0xf2 ;  /* 0x0000000000f2781c */ /* 0x000fda0000f24577 */
[----:B------:R-:W-:Y:S05]  /*5fa0*/  @P1 BRA `(.L_x_114) ;  /* 0x0000000400181947 */ /* 0x000fea0003800000 */
[----:B------:R-:W-:-:S04]  /*5fb0*/  LOP3.LUT P1, RZ, R13, 0x7fffffff, RZ, 0xc0, !PT ;  /* 0x7fffffff0dff7812 */ /* 0x000fc8000782c0ff */
[----:B------:R-:W-:-:S13]  /*5fc0*/  PLOP3.LUT P0, PT, P0, P1, PT, 0x2f, 0xf2 ;  /* 0x0000000000f2781c */ /* 0x000fda0000702577 */
[----:B------:R-:W-:Y:S05]  /*5fd0*/  @P0 BRA `(.L_x_115) ;  /* 0x0000000400000947 */ /* 0x000fea0003800000 */
[----:B------:R-:W-:Y:S02]  /*5fe0*/  ISETP.GE.AND P0, PT, R12, RZ, PT ;  /* 0x000000ff0c00720c */ /* 0x000fe40003f06270 */
[----:B------:R-:W-:-:S11]  /*5ff0*/  ISETP.GE.AND P1, PT, R15, RZ, PT ;  /* 0x000000ff0f00720c */ /* 0x000fd60003f26270 */
[----:B------:R-:W-:Y:S01]  /*6000*/  @P0 MOV R11, RZ ;  /* 0x000000ff000b0202 */ /* 0x000fe20000000f00 */
[----:B------:R-:W-:Y:S02]  /*6010*/  @!P0 IMAD.MOV.U32 R11, RZ, RZ, -0x40 ;  /* 0xffffffc0ff0b8424 */ /* 0x000fe400078e00ff */
[----:B------:R-:W-:Y:S01]  /*6020*/  @!P0 FFMA R2, R2, 1.84467440737095516160e+19, RZ ;  /* 0x5f80000002028823 */ /* 0x000fe200000000ff */
[----:B------:R-:W-:Y:S02]  /*6030*/  @!P1 FFMA R13, R6, 1.84467440737095516160e+19, RZ ;  /* 0x5f800000060d9823 */ /* 0x000fe400000000ff */
[----:B------:R-:W-:-:S07]  /*6040*/  @!P1 IADD3 R11, PT, PT, R11, 0x40, RZ ;  /* 0x000000400b0b9810 */ /* 0x000fce0007ffe0ff */
.L_x_111:
[----:B------:R-:W-:Y:S01]  /*6050*/  LEA R12, R3, 0xc0800000, 0x17 ;  /* 0xc0800000030c7811 */ /* 0x000fe200078eb8ff */
[----:B------:R-:W-:Y:S01]  /*6060*/  BSSY.RECONVERGENT B4, `(.L_x_116) ;  /* 0x0000036000047945 */ /* 0x000fe20003800200 */
[----:B------:R-:W-:-:S03]  /*6070*/  IADD3 R14, PT, PT, R14, -0x7f, RZ ;  /* 0xffffff810e0e7810 */ /* 0x000fc60007ffe0ff */
[----:B------:R-:W-:Y:S02]  /*6080*/  IMAD.IADD R18, R13, 0x1, -R12 ;  /* 0x000000010d127824 */ /* 0x000fe400078e0a0c */
[C---:B------:R-:W-:Y:S01]  /*6090*/  IMAD R2, R14.reuse, -0x800000, R2 ;  /* 0xff8000000e027824 */ /* 0x040fe200078e0202 */
[----:B------:R-:W-:Y:S01]  /*60a0*/  IADD3 R14, PT, PT, R14, 0x7f, -R3 ;  /* 0x0000007f0e0e7810 */ /* 0x000fe20007ffe803 */
[----:B------:R-:W0:Y:S01]  /*60b0*/  MUFU.RCP R13, R18 ;  /* 0x00000012000d7308 */ /* 0x000e220000001000 */
[----:B------:R-:W-:-:S03]  /*60c0*/  FADD.FTZ R15, -R18, -RZ ;  /* 0x800000ff120f7221 */ /* 0x000fc60000010100 */
[----:B------:R-:W-:Y:S02]  /*60d0*/  IMAD.IADD R14, R14, 0x1, R11 ;  /* 0x000000010e0e7824 */ /* 0x000fe400078e020b */
[----:B0-----:R-:W-:-:S04]  /*60e0*/  FFMA R12, R13, R15, 1 ;  /* 0x3f8000000d0c7423 */ /* 0x001fc8000000000f */
[----:B------:R-:W-:-:S04]  /*60f0*/  FFMA R13, R13, R12, R13 ;  /* 0x0000000c0d0d7223 */ /* 0x000fc8000000000d */
[----:B------:R-:W-:-:S04]  /*6100*/  FFMA R12, R2, R13, RZ ;  /* 0x0000000d020c7223 */ /* 0x000fc800000000ff */
[----:B------:R-:W-:-:S04]  /*6110*/  FFMA R19, R15, R12, R2 ;  /* 0x0000000c0f137223 */ /* 0x000fc80000000002 */
[----:B------:R-:W-:-:S04]  /*6120*/  FFMA R12, R13, R19, R12 ;  /* 0x000000130d0c7223 */ /* 0x000fc8000000000c */
[----:B------:R-:W-:-:S04]  /*6130*/  FFMA R15, R15, R12, R2 ;  /* 0x0000000c0f0f7223 */ /* 0x000fc80000000002 */
[----:B------:R-:W-:-:S05]  /*6140*/  FFMA R2, R13, R15, R12 ;  /* 0x0000000f0d027223 */ /* 0x000fca000000000c */
[----:B------:R-:W-:-:S04]  /*6150*/  SHF.R.U32.HI R3, RZ, 0x17, R2 ;  /* 0x00000017ff037819 */ /* 0x000fc80000011602 */
[----:B------:R-:W-:-:S04]  /*6160*/  LOP3.LUT R3, R3, 0xff, RZ, 0xc0, !PT ;  /* 0x000000ff03037812 */ /* 0x000fc800078ec0ff */
[----:B------:R-:W-:-:S05]  /*6170*/  IADD3 R18, PT, PT, R3, R14, RZ ;  /* 0x0000000e03127210 */ /* 0x000fca0007ffe0ff */
[----:B------:R-:W-:-:S05]  /*6180*/  VIADD R3, R18, 0xffffffff ;  /* 0xffffffff12037836 */ /* 0x000fca0000000000 */
[----:B------:R-:W-:-:S13]  /*6190*/  ISETP.GE.U32.AND P0, PT, R3, 0xfe, PT ;  /* 0x000000fe0300780c */ /* 0x000fda0003f06070 */
[----:B------:R-:W-:Y:S05]  /*61a0*/  @!P0 BRA `(.L_x_117) ;  /* 0x0000000000808947 */ /* 0x000fea0003800000 */
[----:B------:R-:W-:-:S13]  /*61b0*/  ISETP.GT.AND P0, PT, R18, 0xfe, PT ;  /* 0x000000fe1200780c */ /* 0x000fda0003f04270 */
[----:B------:R-:W-:Y:S05]  /*61c0*/  @P0 BRA `(.L_x_118) ;  /* 0x00000000006c0947 */ /* 0x000fea0003800000 */
[----:B------:R-:W-:-:S13]  /*61d0*/  ISETP.GE.AND P0, PT, R18, 0x1, PT ;  /* 0x000000011200780c */ /* 0x000fda0003f06270 */
[----:B------:R-:W-:Y:S05]  /*61e0*/  @P0 BRA `(.L_x_119) ;  /* 0x0000000000740947 */ /* 0x000fea0003800000 */
[----:B------:R-:W-:Y:S02]  /*61f0*/  ISETP.GE.AND P0, PT, R18, -0x18, PT ;  /* 0xffffffe81200780c */ /* 0x000fe40003f06270 */
[----:B------:R-:W-:-:S11]  /*6200*/  LOP3.LUT R2, R2, 0x80000000, RZ, 0xc0, !PT ;  /* 0x8000000002027812 */ /* 0x000fd600078ec0ff */
[----:B------:R-:W-:Y:S05]  /*6210*/  @!P0 BRA `(.L_x_119) ;  /* 0x0000000000688947 */ /* 0x000fea0003800000 */
[-CC-:B------:R-:W-:Y:S01]  /*6220*/  FFMA.RZ R3, R13, R15.reuse, R12.reuse ;  /* 0x0000000f0d037223 */ /* 0x180fe2000000c00c */
[C---:B------:R-:W-:Y:S02]  /*6230*/  IADD3 R14, PT, PT, R18.reuse, 0x20, RZ ;  /* 0x00000020120e7810 */ /* 0x040fe40007ffe0ff */
[C---:B------:R-:W-:Y:S02]  /*6240*/  ISETP.NE.AND P2, PT, R18.reuse, RZ, PT ;  /* 0x000000ff1200720c */ /* 0x040fe40003f45270 */
[----:B------:R-:W-:Y:S01]  /*6250*/  LOP3.LUT R11, R3, 0x7fffff, RZ, 0xc0, !PT ;  /* 0x007fffff030b7812 */ /* 0x000fe200078ec0ff */
[CCC-:B------:R-:W-:Y:S01]  /*6260*/  FFMA.RP R3, R13.reuse, R15.reuse, R12.reuse ;  /* 0x0000000f0d037223 */ /* 0x1c0fe2000000800c */
[----:B------:R-:W-:Y:S01]  /*6270*/  FFMA.RM R12, R13, R15, R12 ;  /* 0x0000000f0d0c7223 */ /* 0x000fe2000000400c */
[----:B------:R-:W-:Y:S01]  /*6280*/  IMAD.MOV R13, RZ, RZ, -R18 ;  /* 0x000000ffff0d7224 */ /* 0x000fe200078e0a12 */
[----:B------:R-:W-:Y:S02]  /*6290*/  LOP3.LUT R11, R11, 0x800000, RZ, 0xfc, !PT ;  /* 0x008000000b0b7812 */ /* 0x000fe400078efcff */
[----:B------:R-:W-:-:S02]  /*62a0*/  ISETP.NE.AND P1, PT, R18, RZ, PT ;  /* 0x000000ff1200720c */ /* 0x000fc40003f25270 */
[----:B------:R-:W-:Y:S02]  /*62b0*/  SHF.L.U32 R14, R11, R14, RZ ;  /* 0x0000000e0b0e7219 */ /* 0x000fe400000006ff */
[----:B------:R-:W-:Y:S02]  /*62c0*/  FSETP.NEU.FTZ.AND P0, PT, R3, R12, PT ;  /* 0x0000000c0300720b */ /* 0x000fe40003f1d000 */
[----:B------:R-:W-:Y:S02]  /*62d0*/  SEL R12, R13, RZ, P2 ;  /* 0x000000ff0d0c7207 */ /* 0x000fe40001000000 */
[----:B------:R-:W-:Y:S02]  /*62e0*/  ISETP.NE.AND P1, PT, R14, RZ, P1 ;  /* 0x000000ff0e00720c */ /* 0x000fe40000f25270 */
[----:B------:R-:W-:Y:S02]  /*62f0*/  SHF.R.U32.HI R12, RZ, R12, R11 ;  /* 0x0000000cff0c7219 */ /* 0x000fe4000001160b */
[----:B------:R-:W-:-:S02]  /*6300*/  PLOP3.LUT P0, PT, P0, P1, PT, 0xf8, 0x8f ;  /* 0x00000000008f781c */ /* 0x000fc40000703f70 */
[----:B------:R-:W-:Y:S02]  /*6310*/  SHF.R.U32.HI R14, RZ, 0x1, R12 ;  /* 0x00000001ff0e7819 */ /* 0x000fe4000001160c */
[----:B------:R-:W-:-:S04]  /*6320*/  SEL R3, RZ, 0x1, !P0 ;  /* 0x00000001ff037807 */ /* 0x000fc80004000000 */
[----:B------:R-:W-:-:S04]  /*6330*/  LOP3.LUT R3, R3, 0x1, R14, 0xf8, !PT ;  /* 0x0000000103037812 */ /* 0x000fc800078ef80e */
[----:B------:R-:W-:-:S04]  /*6340*/  LOP3.LUT R3, R3, R12, RZ, 0xc0, !PT ;  /* 0x0000000c03037212 */ /* 0x000fc800078ec0ff */
[----:B------:R-:W-:-:S04]  /*6350*/  IADD3 R3, PT, PT, R14, R3, RZ ;  /* 0x000000030e037210 */ /* 0x000fc80007ffe0ff */
[----:B------:R-:W-:Y:S01]  /*6360*/  LOP3.LUT R2, R3, R2, RZ, 0xfc, !PT ;  /* 0x0000000203027212 */ /* 0x000fe200078efcff */
[----:B------:R-:W-:Y:S06]  /*6370*/  BRA `(.L_x_119) ;  /* 0x0000000000107947 */ /* 0x000fec0003800000 */
.L_x_118:
[----:B------:R-:W-:-:S04]  /*6380*/  LOP3.LUT R2, R2, 0x80000000, RZ, 0xc0, !PT ;  /* 0x8000000002027812 */ /* 0x000fc800078ec0ff */
[----:B------:R-:W-:Y:S01]  /*6390*/  LOP3.LUT R2, R2, 0x7f800000, RZ, 0xfc, !PT ;  /* 0x7f80000002027812 */ /* 0x000fe200078efcff */
[----:B------:R-:W-:Y:S06]  /*63a0*/  BRA `(.L_x_119) ;  /* 0x0000000000047947 */ /* 0x000fec0003800000 */
.L_x_117:
[----:B------:R-:W-:-:S07]  /*63b0*/  IMAD R2, R14, 0x800000, R2 ;  /* 0x008000000e027824 */ /* 0x000fce00078e0202 */
.L_x_119:
[----:B------:R-:W-:Y:S05]  /*63c0*/  BSYNC.RECONVERGENT B4 ;  /* 0x0000000000047941 */ /* 0x000fea0003800200 */
.L_x_116:
[----:B------:R-:W-:Y:S05]  /*63d0*/  BRA `(.L_x_120) ;  /* 0x0000000000207947 */ /* 0x000fea0003800000 */
.L_x_115:
[----:B------:R-:W-:-:S04]  /*63e0*/  LOP3.LUT R2, R13, 0x80000000, R2, 0x48, !PT ;  /* 0x800000000d027812 */ /* 0x000fc800078e4802 */
[----:B------:R-:W-:Y:S01]  /*63f0*/  LOP3.LUT R2, R2, 0x7f800000, RZ, 0xfc, !PT ;  /* 0x7f80000002027812 */ /* 0x000fe200078efcff */
[----:B------:R-:W-:Y:S06]  /*6400*/  BRA `(.L_x_120) ;  /* 0x0000000000147947 */ /* 0x000fec0003800000 */
.L_x_114:
[----:B------:R-:W-:Y:S01]  /*6410*/  LOP3.LUT R2, R13, 0x80000000, R2, 0x48, !PT ;  /* 0x800000000d027812 */ /* 0x000fe200078e4802 */
[----:B------:R-:W-:Y:S06]  /*6420*/  BRA `(.L_x_120) ;  /* 0x00000000000c7947 */ /* 0x000fec0003800000 */
.L_x_113:
[----:B------:R-:W0:Y:S01]  /*6430*/  MUFU.RSQ R2, -QNAN ;  /* 0xffc0000000027908 */ /* 0x000e220000001400 */
[----:B------:R-:W-:Y:S05]  /*6440*/  BRA `(.L_x_120) ;  /* 0x0000000000047947 */ /* 0x000fea0003800000 */
.L_x_112:
[----:B------:R-:W-:-:S07]  /*6450*/  FADD.FTZ R2, R2, R6 ;  /* 0x0000000602027221 */ /* 0x000fce0000010000 */
.L_x_120:
[----:B------:R-:W-:Y:S05]  /*6460*/  BSYNC.RECONVERGENT B3 ;  /* 0x0000000000037941 */ /* 0x000fea0003800200 */
.L_x_110:
[----:B------:R-:W-:Y:S01]  /*6470*/  HFMA2 R3, -RZ, RZ, 0, 0 ;  /* 0x00000000ff037431 */ /* 0x000fe200000001ff */
[----:B0-----:R-:W-:Y:S01]  /*6480*/  MOV R12, R2 ;  /* 0x00000002000c7202 */ /* 0x001fe20000000f00 */
[----:B------:R-:W-:-:S04]  /*6490*/  IMAD.MOV.U32 R2, RZ, RZ, R10 ;  /* 0x000000ffff027224 */ /* 0x000fc800078e000a */
[----:B------:R-:W-:Y:S05]  /*64a0*/  RET.REL.NODEC R2 `(_Z18tile_render_kernelPfS_S_S_PiiiiffffiiiiS_ii) ;  /* 0xffffff9802d47950 */ /* 0x000fea0003c3ffff */
.L_x_121:
[----:B------:R-:W-:-:S00]  /*64b0*/  BRA `(.L_x_121) ;  /* 0xfffffffc00fc7947 */ /* 0x000fc0000383ffff */
[----:B------:R-:W-:-:S00]  /*64c0*/  NOP ;  /* 0x0000000000007918 */ /* 0x000fc00000000000 */
        /* <DEDUP_REMOVED lines=11> */
.L_x_125:


//--------------------- .nv.global.init           --------------------------
	.section	.nv.global.init,"aw",@progbits
.nv.global.init:
	.type		$str$2,@object
	.size		$str$2,($str - $str$2)
$str$2:
        /*0000*/ 	.byte	0x0a, 0x00
	.type		$str,@object
	.size		$str,($str$1 - $str)
$str:
        /*0002*/ 	.byte	0x25, 0x66, 0x20, 0x25, 0x66, 0x0a, 0x00
	.type		$str$1,@object
	.size		$str$1,(.L_1 - $str$1)
$str$1:
        /*0009*/ 	.byte	0x25, 0x64, 0x20, 0x25, 0x64, 0x20, 0x25, 0x64, 0x20, 0x25, 0x64, 0x20, 0x25, 0x66, 0x20, 0x20
        /*0019*/ 	.byte	0x00
.L_1:


//--------------------- .nv.shared._Z18tile_render_kernelPfS_S_S_PiiiiffffiiiiS_ii --------------------------
	.section	.nv.shared._Z18tile_render_kernelPfS_S_S_PiiiiffffiiiiS_ii,"aw",@nobits
	.sectionflags	@""
	.align	4
.nv.shared._Z18tile_render_kernelPfS_S_S_PiiiiffffiiiiS_ii:
	.zero		44868


//--------------------- .nv.shared.reserved.0     --------------------------
	.section	.nv.shared.reserved.0,"aw",@nobits
	.weak		__nv_reservedSMEM_offset_0_alias
	.size		__nv_reservedSMEM_offset_0_alias, 0, 64
	.other		__nv_reservedSMEM_offset_0_alias,@"STO_CUDA_RESERVED_SHARED STV_DEFAULT"
__nv_reservedSMEM_offset_0_alias:
	.zero		0
	.zero		64


//--------------------- .nv.constant0._Z18tile_render_kernelPfS_S_S_PiiiiffffiiiiS_ii --------------------------
	.section	.nv.constant0._Z18tile_render_kernelPfS_S_S_PiiiiffffiiiiS_ii,"a",@progbits
	.sectionflags	@""
	.align	4
.nv.constant0._Z18tile_render_kernelPfS_S_S_PiiiiffffiiiiS_ii:
	.zero		1000


//--------------------- SYMBOLS --------------------------

	.type		.nv.reservedSmem.offset0,@object
	.size		.nv.reservedSmem.offset0,0x4
	.type		.nv.reservedSmem.cap,@object
	.size		.nv.reservedSmem.cap,0x4
	.type		vprintf,@function
